def attn_fwd(
    Q,
    K,
    V,
    Out,
    Lse,
    sm_scale,
    stride_qz,
    stride_qh,
    stride_qm,
    stride_qk,
    stride_kz,
    stride_kh,
    stride_kn,
    stride_kk,
    stride_vz,
    stride_vh,
    stride_vn,
    stride_vk,
    stride_oz,
    stride_oh,
    stride_om,
    stride_ok,
    seqlen_q,
    seqlen_k,
    BLOCK_M: tl.constexpr,
    BLOCK_N: tl.constexpr,
    HEAD_DIM: tl.constexpr,
    CAUSAL: tl.constexpr,
):
    start_m = tl.program_id(0)
    off_hz = tl.program_id(1)
    q_off = off_hz * stride_qh
    k_off = off_hz * stride_kh
    v_off = off_hz * stride_vh
    offs_m = start_m * BLOCK_M + tl.arange(0, BLOCK_M)
    offs_d = tl.arange(0, HEAD_DIM)
    offs_n = tl.arange(0, BLOCK_N)
    q_ptrs = Q + q_off + offs_m[:, None] * stride_qm + offs_d[None, :] * stride_qk
    k_ptrs = K + k_off + offs_d[:, None] * stride_kk + offs_n[None, :] * stride_kn
    v_ptrs = V + v_off + offs_n[:, None] * stride_vn + offs_d[None, :] * stride_vk
    m_i = tl.full([BLOCK_M], float("-inf"), dtype=tl.float32)
    l_i = tl.zeros([BLOCK_M], dtype=tl.float32) + 1.0
    acc = tl.zeros([BLOCK_M, HEAD_DIM], dtype=tl.float32)
    q = tl.load(q_ptrs)
    acc, l_i, m_i = _attn_fwd_inner(
        acc,
        l_i,
        m_i,
        q,
        k_ptrs,
        v_ptrs,
        sm_scale,
        stride_kn,
        stride_vn,
        start_m,
        seqlen_k,
        BLOCK_M,
        BLOCK_N,
        HEAD_DIM,
        CAUSAL,
    )
    acc = acc / l_i[:, None]
    lse = m_i + tl.math.log2(l_i) / 1.4426950408889634
    o_ptrs = (
        Out
        + off_hz * stride_oh
        + offs_m[:, None] * stride_om
        + offs_d[None, :] * stride_ok
    )
    tl.store(o_ptrs, acc.to(Out.dtype.element_ty))
    tl.store(Lse + off_hz * seqlen_q + offs_m, lse)

# config = {"BLOCK_M": 128, "BLOCK_N": 64, "HEAD_DIM": 128, "arch": "sm_100", "causal": true, "dtype": "fp16", "num_stages": 2, "num_warps": 8}
# arch = sm_100


// ===== COMPILED SASS (sm_100a) =====

	.target	sm_100a

	.elftype	@"ET_EXEC"


//--------------------- .note.nv.tkinfo           --------------------------
	.section	.note.nv.tkinfo,"",@"SHT_NOTE"
	.sectionflags	@"SHF_NOTE_NV_TKINFO"
	.tkinfo
        /*0018*/ 	.word	0x00000081
        /*0030*/ 	.string	""
        /*0030*/ 	.string	"ptxas-blackwell"
        /*0030*/ 	.string	"Cuda compilation tools, release 12.9, V12.9.86"
        /*0030*/ 	.string	"Build cuda_12.9.r12.9/compiler.36037853_0"
        /*0030*/ 	.string	"-v  -suppress-debug-info  -lineinfo  -arch sm_100a "



//--------------------- .note.nv.cuver            --------------------------
	.section	.note.nv.cuver,"",@"SHT_NOTE"
	.sectionflags	@"SHF_NOTE_NV_CUVER"
        /*0018*/ 	.short	0x0001
        /*001a*/ 	.short	0x0064
        /*001c*/ 	.short	0x0001
        /*001e*/ 	.short	0x0000
        /*0020*/ 	.short	0x0001
        /*0022*/ 	.short	0x0000


//--------------------- .nv.info                  --------------------------
	.section	.nv.info,"",@"SHT_CUDA_INFO"
	.align	4


	//----- nvinfo : EIATTR_REGCOUNT
	.align		4
        /*0000*/ 	.byte	0x04, 0x2f
        /*0002*/ 	.short	(.L_5 - .L_4)
	.align		4
.L_4:
        /*0004*/ 	.word	index@(attn_fwd)
        /*0008*/ 	.word	0x000000f1


	//----- nvinfo : EIATTR_FRAME_SIZE
	.align		4
.L_5:
        /*000c*/ 	.byte	0x04, 0x11
        /*000e*/ 	.short	(.L_7 - .L_6)
	.align		4
.L_6:
        /*0010*/ 	.word	index@($__internal_2_$__cuda_sm10x_tcgen05_guardrail_trap_unallocated_columns_being_dealloced)
        /*0014*/ 	.word	0x00000000


	//----- nvinfo : EIATTR_FRAME_SIZE
	.align		4
.L_7:
        /*0018*/ 	.byte	0x04, 0x11
        /*001a*/ 	.short	(.L_9 - .L_8)
	.align		4
.L_8:
        /*001c*/ 	.word	index@($__internal_1_$__cuda_sm10x_tcgen05_guardrail_trap_phase_invalid_during_alloc)
        /*0020*/ 	.word	0x00000000


	//----- nvinfo : EIATTR_FRAME_SIZE
	.align		4
.L_9:
        /*0024*/ 	.byte	0x04, 0x11
        /*0026*/ 	.short	(.L_11 - .L_10)
	.align		4
.L_10:
        /*0028*/ 	.word	index@($__internal_0_$__cuda_sm10x_tcgen05_guardrail_trap_col_being_dealloced_not_returned_by_alloc)
        /*002c*/ 	.word	0x00000000


	//----- nvinfo : EIATTR_FRAME_SIZE
	.align		4
.L_11:
        /*0030*/ 	.byte	0x04, 0x11
        /*0032*/ 	.short	(.L_13 - .L_12)
	.align		4
.L_12:
        /*0034*/ 	.word	index@(attn_fwd)
        /*0038*/ 	.word	0x00000000


	//----- nvinfo : EIATTR_MIN_STACK_SIZE
	.align		4
.L_13:
        /*003c*/ 	.byte	0x04, 0x12
        /*003e*/ 	.short	(.L_15 - .L_14)
	.align		4
.L_14:
        /*0040*/ 	.word	index@(attn_fwd)
        /*0044*/ 	.word	0x00000000
.L_15:


//--------------------- .nv.info.attn_fwd         --------------------------
	.section	.nv.info.attn_fwd,"",@"SHT_CUDA_INFO"
	.sectionflags	@""
	.align	4


	//----- nvinfo : EIATTR_CUDA_API_VERSION
	.align		4
        /*0000*/ 	.byte	0x04, 0x37
        /*0002*/ 	.short	(.L_17 - .L_16)
.L_16:
        /*0004*/ 	.word	0x00000081


	//----- nvinfo : EIATTR_KPARAM_INFO
	.align		4
.L_17:
        /*0008*/ 	.byte	0x04, 0x17
        /*000a*/ 	.short	(.L_19 - .L_18)
.L_18:
        /*000c*/ 	.word	0x00000000
        /*0010*/ 	.short	0x0019
        /*0012*/ 	.short	0x0080
        /*0014*/ 	.byte	0x00, 0xf4, 0x21, 0x00


	//----- nvinfo : EIATTR_KPARAM_INFO
	.align		4
.L_19:
        /*0018*/ 	.byte	0x04, 0x17
        /*001a*/ 	.short	(.L_21 - .L_20)
.L_20:
        /*001c*/ 	.word	0x00000000
        /*0020*/ 	.short	0x0018
        /*0022*/ 	.short	0x0078
        /*0024*/ 	.byte	0x00, 0xf4, 0x21, 0x00


	//----- nvinfo : EIATTR_KPARAM_INFO
	.align		4
.L_21:
        /*0028*/ 	.byte	0x04, 0x17
        /*002a*/ 	.short	(.L_23 - .L_22)
.L_22:
        /*002c*/ 	.word	0x00000000
        /*0030*/ 	.short	0x0017
        /*0032*/ 	.short	0x0070
        /*0034*/ 	.byte	0x00, 0xf0, 0x11, 0x00


	//----- nvinfo : EIATTR_KPARAM_INFO
	.align		4
.L_23:
        /*0038*/ 	.byte	0x04, 0x17
        /*003a*/ 	.short	(.L_25 - .L_24)
.L_24:
        /*003c*/ 	.word	0x00000000
        /*0040*/ 	.short	0x0016
        /*0042*/ 	.short	0x006c
        /*0044*/ 	.byte	0x00, 0xf0, 0x11, 0x00


	//----- nvinfo : EIATTR_KPARAM_INFO
	.align		4
.L_25:
        /*0048*/ 	.byte	0x04, 0x17
        /*004a*/ 	.short	(.L_27 - .L_26)
.L_26:
        /*004c*/ 	.word	0x00000000
        /*0050*/ 	.short	0x0015
        /*0052*/ 	.short	0x0068
        /*0054*/ 	.byte	0x00, 0xf0, 0x11, 0x00


	//----- nvinfo : EIATTR_KPARAM_INFO
	.align		4
.L_27:
        /*0058*/ 	.byte	0x04, 0x17
        /*005a*/ 	.short	(.L_29 - .L_28)
.L_28:
        /*005c*/ 	.word	0x00000000
        /*0060*/ 	.short	0x0014
        /*0062*/ 	.short	0x0064
        /*0064*/ 	.byte	0x00, 0xf0, 0x11, 0x00


	//----- nvinfo : EIATTR_KPARAM_INFO
	.align		4
.L_29:
        /*0068*/ 	.byte	0x04, 0x17
        /*006a*/ 	.short	(.L_31 - .L_30)
.L_30:
        /*006c*/ 	.word	0x00000000
        /*0070*/ 	.short	0x0013
        /*0072*/ 	.short	0x0060
        /*0074*/ 	.byte	0x00, 0xf0, 0x11, 0x00


	//----- nvinfo : EIATTR_KPARAM_INFO
	.align		4
.L_31:
        /*0078*/ 	.byte	0x04, 0x17
        /*007a*/ 	.short	(.L_33 - .L_32)
.L_32:
        /*007c*/ 	.word	0x00000000
        /*0080*/ 	.short	0x0012
        /*0082*/ 	.short	0x005c
        /*0084*/ 	.byte	0x00, 0xf0, 0x11, 0x00


	//----- nvinfo : EIATTR_KPARAM_INFO
	.align		4
.L_33:
        /*0088*/ 	.byte	0x04, 0x17
        /*008a*/ 	.short	(.L_35 - .L_34)
.L_34:
        /*008c*/ 	.word	0x00000000
        /*0090*/ 	.short	0x0011
        /*0092*/ 	.short	0x0058
        /*0094*/ 	.byte	0x00, 0xf0, 0x11, 0x00


	//----- nvinfo : EIATTR_KPARAM_INFO
	.align		4
.L_35:
        /*0098*/ 	.byte	0x04, 0x17
        /*009a*/ 	.short	(.L_37 - .L_36)
.L_36:
        /*009c*/ 	.word	0x00000000
        /*00a0*/ 	.short	0x0010
        /*00a2*/ 	.short	0x0054
        /*00a4*/ 	.byte	0x00, 0xf0, 0x11, 0x00


	//----- nvinfo : EIATTR_KPARAM_INFO
	.align		4
.L_37:
        /*00a8*/ 	.byte	0x04, 0x17
        /*00aa*/ 	.short	(.L_39 - .L_38)
.L_38:
        /*00ac*/ 	.word	0x00000000
        /*00b0*/ 	.short	0x000f
        /*00b2*/ 	.short	0x0050
        /*00b4*/ 	.byte	0x00, 0xf0, 0x11, 0x00


	//----- nvinfo : EIATTR_KPARAM_INFO
	.align		4
.L_39:
        /*00b8*/ 	.byte	0x04, 0x17
        /*00ba*/ 	.short	(.L_41 - .L_40)
.L_40:
        /*00bc*/ 	.word	0x00000000
        /*00c0*/ 	.short	0x000e
        /*00c2*/ 	.short	0x004c
        /*00c4*/ 	.byte	0x00, 0xf0, 0x11, 0x00


	//----- nvinfo : EIATTR_KPARAM_INFO
	.align		4
.L_41:
        /*00c8*/ 	.byte	0x04, 0x17
        /*00ca*/ 	.short	(.L_43 - .L_42)
.L_42:
        /*00cc*/ 	.word	0x00000000
        /*00d0*/ 	.short	0x000d
        /*00d2*/ 	.short	0x0048
        /*00d4*/ 	.byte	0x00, 0xf0, 0x11, 0x00


	//----- nvinfo : EIATTR_KPARAM_INFO
	.align		4
.L_43:
        /*00d8*/ 	.byte	0x04, 0x17
        /*00da*/ 	.short	(.L_45 - .L_44)
.L_44:
        /*00dc*/ 	.word	0x00000000
        /*00e0*/ 	.short	0x000c
        /*00e2*/ 	.short	0x0044
        /*00e4*/ 	.byte	0x00, 0xf0, 0x11, 0x00


	//----- nvinfo : EIATTR_KPARAM_INFO
	.align		4
.L_45:
        /*00e8*/ 	.byte	0x04, 0x17
        /*00ea*/ 	.short	(.L_47 - .L_46)
.L_46:
        /*00ec*/ 	.word	0x00000000
        /*00f0*/ 	.short	0x000b
        /*00f2*/ 	.short	0x0040
        /*00f4*/ 	.byte	0x00, 0xf0, 0x11, 0x00


	//----- nvinfo : EIATTR_KPARAM_INFO
	.align		4
.L_47:
        /*00f8*/ 	.byte	0x04, 0x17
        /*00fa*/ 	.short	(.L_49 - .L_48)
.L_48:
        /*00fc*/ 	.word	0x00000000
        /*0100*/ 	.short	0x000a
        /*0102*/ 	.short	0x003c
        /*0104*/ 	.byte	0x00, 0xf0, 0x11, 0x00


	//----- nvinfo : EIATTR_KPARAM_INFO
	.align		4
.L_49:
        /*0108*/ 	.byte	0x04, 0x17
        /*010a*/ 	.short	(.L_51 - .L_50)
.L_50:
        /*010c*/ 	.word	0x00000000
        /*0110*/ 	.short	0x0009
        /*0112*/ 	.short	0x0038
        /*0114*/ 	.byte	0x00, 0xf0, 0x11, 0x00


	//----- nvinfo : EIATTR_KPARAM_INFO
	.align		4
.L_51:
        /*0118*/ 	.byte	0x04, 0x17
        /*011a*/ 	.short	(.L_53 - .L_52)
.L_52:
        /*011c*/ 	.word	0x00000000
        /*0120*/ 	.short	0x0008
        /*0122*/ 	.short	0x0034
        /*0124*/ 	.byte	0x00, 0xf0, 0x11, 0x00


	//----- nvinfo : EIATTR_KPARAM_INFO
	.align		4
.L_53:
        /*0128*/ 	.byte	0x04, 0x17
        /*012a*/ 	.short	(.L_55 - .L_54)
.L_54:
        /*012c*/ 	.word	0x00000000
        /*0130*/ 	.short	0x0007
        /*0132*/ 	.short	0x0030
        /*0134*/ 	.byte	0x00, 0xf0, 0x11, 0x00


	//----- nvinfo : EIATTR_KPARAM_INFO
	.align		4
.L_55:
        /*0138*/ 	.byte	0x04, 0x17
        /*013a*/ 	.short	(.L_57 - .L_56)
.L_56:
        /*013c*/ 	.word	0x00000000
        /*0140*/ 	.short	0x0006
        /*0142*/ 	.short	0x002c
        /*0144*/ 	.byte	0x00, 0xf0, 0x11, 0x00


	//----- nvinfo : EIATTR_KPARAM_INFO
	.align		4
.L_57:
        /*0148*/ 	.byte	0x04, 0x17
        /*014a*/ 	.short	(.L_59 - .L_58)
.L_58:
        /*014c*/ 	.word	0x00000000
        /*0150*/ 	.short	0x0005
        /*0152*/ 	.short	0x0028
        /*0154*/ 	.byte	0x00, 0xf0, 0x11, 0x00


	//----- nvinfo : EIATTR_KPARAM_INFO
	.align		4
.L_59:
        /*0158*/ 	.byte	0x04, 0x17
        /*015a*/ 	.short	(.L_61 - .L_60)
.L_60:
        /*015c*/ 	.word	0x00000000
        /*0160*/ 	.short	0x0004
        /*0162*/ 	.short	0x0020
        /*0164*/ 	.byte	0x00, 0xf4, 0x21, 0x00


	//----- nvinfo : EIATTR_KPARAM_INFO
	.align		4
.L_61:
        /*0168*/ 	.byte	0x04, 0x17
        /*016a*/ 	.short	(.L_63 - .L_62)
.L_62:
        /*016c*/ 	.word	0x00000000
        /*0170*/ 	.short	0x0003
        /*0172*/ 	.short	0x0018
        /*0174*/ 	.byte	0x00, 0xf4, 0x21, 0x00


	//----- nvinfo : EIATTR_KPARAM_INFO
	.align		4
.L_63:
        /*0178*/ 	.byte	0x04, 0x17
        /*017a*/ 	.short	(.L_65 - .L_64)
.L_64:
        /*017c*/ 	.word	0x00000000
        /*0180*/ 	.short	0x0002
        /*0182*/ 	.short	0x0010
        /*0184*/ 	.byte	0x00, 0xf4, 0x21, 0x00


	//----- nvinfo : EIATTR_KPARAM_INFO
	.align		4
.L_65:
        /*0188*/ 	.byte	0x04, 0x17
        /*018a*/ 	.short	(.L_67 - .L_66)
.L_66:
        /*018c*/ 	.word	0x00000000
        /*0190*/ 	.short	0x0001
        /*0192*/ 	.short	0x0008
        /*0194*/ 	.byte	0x00, 0xf4, 0x21, 0x00


	//----- nvinfo : EIATTR_KPARAM_INFO
	.align		4
.L_67:
        /*0198*/ 	.byte	0x04, 0x17
        /*019a*/ 	.short	(.L_69 - .L_68)
.L_68:
        /*019c*/ 	.word	0x00000000
        /*01a0*/ 	.short	0x0000
        /*01a2*/ 	.short	0x0000
        /*01a4*/ 	.byte	0x00, 0xf4, 0x21, 0x00


	//----- nvinfo : EIATTR_AT_ENTRY_FRAGMENTS
	.align		4
.L_69:
        /*01a8*/ 	.byte	0x04, 0x4f
        /*01aa*/ 	.short	(.L_71 - .L_70)


	//   ....[0]....
.L_70:
        /*01ac*/ 	.word	0x00000004


	//----- nvinfo : EIATTR_RESERVED_SMEM_USED
	.align		4
.L_71:
        /*01b0*/ 	.byte	0x01, 0x41
	.zero		2


	//----- nvinfo : EIATTR_SPARSE_MMA_MASK
	.align		4
        /*01b4*/ 	.byte	0x03, 0x50
        /*01b6*/ 	.short	0x0000


	//----- nvinfo : EIATTR_TCGEN05_1CTA_USED
	.align		4
        /*01b8*/ 	.byte	0x01, 0x51
	.zero		2


	//----- nvinfo : EIATTR_MAXREG_COUNT
	.align		4
        /*01bc*/ 	.byte	0x03, 0x1b
        /*01be*/ 	.short	0x00ff


	//----- nvinfo : EIATTR_NUM_BARRIERS
	.align		4
        /*01c0*/ 	.byte	0x02, 0x4c
        /*01c2*/ 	.byte	0x01
	.zero		1


	//----- nvinfo : EIATTR_INT_WARP_WIDE_INSTR_OFFSETS
	.align		4
        /*01c4*/ 	.byte	0x04, 0x31
        /*01c6*/ 	.short	(.L_73 - .L_72)


	//   ....[0]....
.L_72:
        /*01c8*/ 	.word	0x00001d70


	//   ....[1]....
        /*01cc*/ 	.word	0x00001d80


	//   ....[2]....
        /*01d0*/ 	.word	0x00002640


	//   ....[3]....
        /*01d4*/ 	.word	0x000026e0


	//   ....[4]....
        /*01d8*/ 	.word	0x00005d70


	//   ....[5]....
        /*01dc*/ 	.word	0x0000adf0


	//   ....[6]....
        /*01e0*/ 	.word	0x0000ae40


	//----- nvinfo : EIATTR_COOP_GROUP_MASK_REGIDS
	.align		4
.L_73:
        /*01e4*/ 	.byte	0x04, 0x29
        /*01e6*/ 	.short	(.L_75 - .L_74)


	//   ....[0]....
.L_74:
        /*01e8*/ 	.word	0xffffffff


	//   ....[1]....
        /*01ec*/ 	.word	0xffffffff


	//   ....[2]....
        /*01f0*/ 	.word	0xffffffff


	//   ....[3]....
        /*01f4*/ 	.word	0xffffffff


	//   ....[4]....
        /*01f8*/ 	.word	0xffffffff


	//   ....[5]....
        /*01fc*/ 	.word	0xffffffff


	//   ....[6]....
        /*0200*/ 	.word	0xffffffff


	//   ....[7]....
        /*0204*/ 	.word	0xffffffff


	//----- nvinfo : EIATTR_COOP_GROUP_INSTR_OFFSETS
	.align		4
.L_75:
        /*0208*/ 	.byte	0x04, 0x28
        /*020a*/ 	.short	(.L_77 - .L_76)


	//   ....[0]....
.L_76:
        /*020c*/ 	.word	0x00000060


	//   ....[1]....
        /*0210*/ 	.word	0x00000320


	//   ....[2]....
        /*0214*/ 	.word	0x00003840


	//   ....[3]....
        /*0218*/ 	.word	0x00004d90


	//   ....[4]....
        /*021c*/ 	.word	0x00006e80


	//   ....[5]....
        /*0220*/ 	.word	0x00007720


	//   ....[6]....
        /*0224*/ 	.word	0x0000ac80


	//   ....[7]....
        /*0228*/ 	.word	0x0000aef0


	//----- nvinfo : EIATTR_VRC_CTA_INIT_COUNT
	.align		4
.L_77:
        /*022c*/ 	.byte	0x02, 0x4a
        /*022e*/ 	.byte	0x80
	.zero		1


	//----- nvinfo : EIATTR_MBARRIER_INSTR_OFFSETS
	.align		4
        /*0230*/ 	.byte	0x04, 0x39
        /*0232*/ 	.short	(.L_79 - .L_78)


	//   ....[0]....
.L_78:
        /*0234*/ 	.word	0x000023e0
        /*0238*/ 	.word	0x000000ff
        /*023c*/ 	.word	0x00014000
        /*0240*/ 	.short	0x0100
        /*0242*/ 	.byte	0x09
	.zero		1


	//   ....[1]....
        /*0244*/ 	.word	0x000026d0
        /*0248*/ 	.word	0x000000ff
        /*024c*/ 	.word	0x00014008
        /*0250*/ 	.short	0x0100
        /*0252*/ 	.byte	0x09
	.zero		1


	//   ....[2]....
        /*0254*/ 	.word	0x00002970
        /*0258*/ 	.word	0x000000ff
        /*025c*/ 	.word	0x0000c000
        /*0260*/ 	.short	0x0100
        /*0262*/ 	.byte	0x09
	.zero		1


	//   ....[3]....
        /*0264*/ 	.word	0x00002d20
        /*0268*/ 	.word	0x000000ff
        /*026c*/ 	.word	0x0000c000
        /*0270*/ 	.short	0x010a
        /*0272*/ 	.byte	0x09
	.zero		1


	//   ....[4]....
        /*0274*/ 	.word	0x00002e90
        /*0278*/ 	.word	0x000000ff
        /*027c*/ 	.word	0x0000c000
        /*0280*/ 	.short	0x0108
        /*0282*/ 	.byte	0x09
	.zero		1


	//   ....[5]....
        /*0284*/ 	.word	0x00005fb0
        /*0288*/ 	.word	0x000000ff
        /*028c*/ 	.word	0x00014010
        /*0290*/ 	.short	0x0100
        /*0292*/ 	.byte	0x09
	.zero		1


	//   ....[6]....
        /*0294*/ 	.word	0x000061b0
        /*0298*/ 	.word	0x000000ff
        /*029c*/ 	.word	0x00014010
        /*02a0*/ 	.short	0x010a
        /*02a2*/ 	.byte	0x09
	.zero		1


	//   ....[7]....
        /*02a4*/ 	.word	0x000064a0
        /*02a8*/ 	.word	0x000000ff
        /*02ac*/ 	.word	0x00014010
        /*02b0*/ 	.short	0x0108
        /*02b2*/ 	.byte	0x09
	.zero		1


	//   ....[8]....
        /*02b4*/ 	.word	0x000075d0
        /*02b8*/ 	.word	0x000000ff
        /*02bc*/ 	.word	0x00000000
        /*02c0*/ 	.short	0x010a
        /*02c2*/ 	.byte	0x47
	.zero		1


	//   ....[9]....
        /*02c4*/ 	.word	0x000085d0
        /*02c8*/ 	.word	0x000000ff
        /*02cc*/ 	.word	0x00000000
        /*02d0*/ 	.short	0x010a
        /*02d2*/ 	.byte	0x47
	.zero		1


	//   ....[10]....
        /*02d4*/ 	.word	0x000086b0
        /*02d8*/ 	.word	0x000000ff
        /*02dc*/ 	.word	0x00014000
        /*02e0*/ 	.short	0x0108
        /*02e2*/ 	.byte	0x09
	.zero		1


	//   ....[11]....
        /*02e4*/ 	.word	0x00008710
        /*02e8*/ 	.word	0x000000ff
        /*02ec*/ 	.word	0x00014008
        /*02f0*/ 	.short	0x0108
        /*02f2*/ 	.byte	0x09
	.zero		1


	//   ....[12]....
        /*02f4*/ 	.word	0x0000af10
        /*02f8*/ 	.word	0x000000ff
        /*02fc*/ 	.word	0x0000c000
        /*0300*/ 	.short	0x010a
        /*0302*/ 	.byte	0x09
	.zero		1


	//   ....[13]....
        /*0304*/ 	.word	0x0000af40
        /*0308*/ 	.word	0x000000ff
        /*030c*/ 	.word	0x00014010
        /*0310*/ 	.short	0x010a
        /*0312*/ 	.byte	0x09
	.zero		1


	//   ....[14]....
        /*0314*/ 	.word	0x0000af70
        /*0318*/ 	.word	0x000000ff
        /*031c*/ 	.word	0x00000000
        /*0320*/ 	.short	0x010a
        /*0322*/ 	.byte	0x47
	.zero		1


	//   ....[15]....
        /*0324*/ 	.word	0x0000afa0
        /*0328*/ 	.word	0x000000ff
        /*032c*/ 	.word	0x00000000
        /*0330*/ 	.short	0x010a
        /*0332*/ 	.byte	0x47
	.zero		1


	//----- nvinfo : EIATTR_NUM_MBARRIERS
	.align		4
.L_79:
        /*0334*/ 	.byte	0x03, 0x38
        /*0336*/ 	.short	0xffff


	//----- nvinfo : EIATTR_EXIT_INSTR_OFFSETS
	.align		4
        /*0338*/ 	.byte	0x04, 0x1c
        /*033a*/ 	.short	(.L_81 - .L_80)


	//   ....[0]....
.L_80:
        /*033c*/ 	.word	0x0000af00


	//----- nvinfo : EIATTR_REQNTID
	.align		4
.L_81:
        /*0340*/ 	.byte	0x04, 0x10
        /*0342*/ 	.short	(.L_83 - .L_82)
.L_82:
        /*0344*/ 	.word	0x00000100
        /*0348*/ 	.word	0x00000001
        /*034c*/ 	.word	0x00000001


	//----- nvinfo : EIATTR_CRS_STACK_SIZE
	.align		4
.L_83:
        /*0350*/ 	.byte	0x04, 0x1e
        /*0352*/ 	.short	(.L_85 - .L_84)
.L_84:
        /*0354*/ 	.word	0x00000000


	//----- nvinfo : EIATTR_CBANK_PARAM_SIZE
	.align		4
.L_85:
        /*0358*/ 	.byte	0x03, 0x19
        /*035a*/ 	.short	0x0088


	//----- nvinfo : EIATTR_PARAM_CBANK
	.align		4
        /*035c*/ 	.byte	0x04, 0x0a
        /*035e*/ 	.short	(.L_87 - .L_86)
	.align		4
.L_86:
        /*0360*/ 	.word	index@(.nv.constant0.attn_fwd)
        /*0364*/ 	.short	0x0380
        /*0366*/ 	.short	0x0088


	//----- nvinfo : EIATTR_SW_WAR
	.align		4
.L_87:
        /*0368*/ 	.byte	0x04, 0x36
        /*036a*/ 	.short	(.L_89 - .L_88)
.L_88:
        /*036c*/ 	.word	0x00000008
.L_89:


//--------------------- .nv.compat                --------------------------
	.section	.nv.compat,"",@"SHT_CUDA_COMPAT_INFO"
	.align	4
        /*0000*/ 	.byte	0x02, 0x02, 0x02, 0x00, 0x02, 0x05, 0x05, 0x00, 0x02, 0x03, 0x00, 0x00, 0x02, 0x06, 0x01, 0x00


//--------------------- .nv.callgraph             --------------------------
	.section	.nv.callgraph,"",@"SHT_CUDA_CALLGRAPH"
	.align	4
	.sectionentsize	8
	.align		4
        /*0000*/ 	.word	0x00000000
	.align		4
        /*0004*/ 	.word	0xffffffff
	.align		4
        /*0008*/ 	.word	0x00000000
	.align		4
        /*000c*/ 	.word	0xfffffffe
	.align		4
        /*0010*/ 	.word	0x00000000
	.align		4
        /*0014*/ 	.word	0xfffffffd
	.align		4
        /*0018*/ 	.word	0x00000000
	.align		4
        /*001c*/ 	.word	0xfffffffc


//--------------------- .nv.constant4             --------------------------
	.section	.nv.constant4,"a",@progbits
	.align	8
	.align		8
.nv.constant4:
        /*0000*/ 	.dword	_$_str


//--------------------- .text.attn_fwd            --------------------------
	.section	.text.attn_fwd,"ax",@progbits
	.align	128
        .global         attn_fwd
        .type           attn_fwd,@function
        .size           attn_fwd,(.L_x_31 - attn_fwd)
        .other          attn_fwd,@"STO_CUDA_ENTRY STV_DEFAULT"
attn_fwd:
.text.attn_fwd:
[----:B------:R-:W0:Y:S01]  /*0000*/  LDC R1, c[0x0][0x37c] ;  /* 0x0000df00ff017b82 */ /* 0x000e220000000800 */
[----:B------:R-:W1:Y:S02]  /*0010*/  S2R R0, SR_TID.X ;  /* 0x0000000000007919 */ /* 0x000e640000002100 */
[----:B-1----:R-:W-:-:S13]  /*0020*/  ISETP.GE.U32.AND P0, PT, R0, 0x20, PT ;  /* 0x000000200000780c */ /* 0x002fda0003f06070 */
[----:B------:R-:W-:Y:S02]  /*0030*/  VOTEU.ANY UP0, P0 ;  /* 0x0000000000ff7886 */ /* 0x000fe40000000100 */
[----:B0-----:R-:W-:Y:S05]  /*0040*/  BRA.U UP0, `(.L_x_0) ;  /* 0x0000000100b87547 */ /* 0x001fea000b800000 */
[----:B------:R-:W0:Y:S01]  /*0050*/  S2UR UR6, SR_CgaCtaId ;  /* 0x00000000000679c3 */ /* 0x000e220000008800 */
[----:B------:R-:W-:Y:S01]  /*0060*/  NOP ;  /* 0x0000000000007918 */ /* 0x000fe20000000000 */
[----:B------:R-:W-:Y:S02]  /*0070*/  UMOV UR4, 0x40 ;  /* 0x0000004000047882 */ /* 0x000fe40000000000 */
[----:B0-----:R-:W-:-:S09]  /*0080*/  ULEA UR4, UR6, UR4, 0x18 ;  /* 0x0000000406047291 */ /* 0x001fd2000f8ec0ff */
[----:B------:R-:W0:Y:S01]  /*0090*/  LDS.U8 R2, [UR4] ;  /* 0x00000004ff027984 */ /* 0x000e220008000000 */
[----:B------:R-:W-:Y:S02]  /*00a0*/  UMOV UR4, 0x400 ;  /* 0x0000040000047882 */ /* 0x000fe40000000000 */
[----:B------:R-:W-:Y:S01]  /*00b0*/  ULEA UR4, UR6, UR4, 0x18 ;  /* 0x0000000406047291 */ /* 0x000fe2000f8ec0ff */
[----:B0-----:R-:W-:-:S13]  /*00c0*/  ISETP.NE.AND P0, PT, R2, RZ, PT ;  /* 0x000000ff0200720c */ /* 0x001fda0003f05270 */
[----:B------:R-:W-:Y:S05]  /*00d0*/  @P0 BRA `(.L_x_1) ;  /* 0x00000000007c0947 */ /* 0x000fea0003800000 */
[----:B------:R-:W-:-:S13]  /*00e0*/  ELECT P0, URZ, PT ;  /* 0x0000000000ff782f */ /* 0x000fda0003800000 */
[----:B------:R-:W-:Y:S05]  /*00f0*/  @!P0 BRA `(.L_x_2) ;  /* 0x0000000000848947 */ /* 0x000fea0003800000 */
[----:B------:R-:W-:Y:S01]  /*0100*/  UMOV UR5, 0x8 ;  /* 0x0000000800057882 */ /* 0x000fe20000000000 */
[----:B------:R-:W-:Y:S02]  /*0110*/  IMAD.MOV.U32 R5, RZ, RZ, 0x1 ;  /* 0x00000001ff057424 */ /* 0x000fe400078e00ff */
[----:B------:R-:W-:Y:S02]  /*0120*/  IMAD.MOV.U32 R3, RZ, RZ, 0xff ;  /* 0x000000ffff037424 */ /* 0x000fe400078e00ff */
[----:B------:R-:W-:Y:S04]  /*0130*/  DEPBAR.LE SB0, 0x36 ;  /* 0x00008d800000791a */ /* 0x000fe80000000000 */
[----:B------:R-:W0:Y:S02]  /*0140*/  UTCATOMSWS.FIND_AND_SET.ALIGN UP1, UR5, UR5 ;  /* 0x00000005000575e3 */ /* 0x000e240008020800 */
[----:B0-----:R-:W-:-:S04]  /*0150*/  PLOP3.LUT P0, PT, PT, PT, UP1, 0x80, 0x8 ;  /* 0x000000000008781c */ /* 0x001fc80003f0f018 */
[----:B------:R-:W-:-:S04]  /*0160*/  SEL R2, RZ, 0xffffffff, !P0 ;  /* 0xffffffffff027807 */ /* 0x000fc80004000000 */
[----:B------:R-:W-:Y:S01]  /*0170*/  ISETP.NE.AND P0, PT, R2, RZ, PT ;  /* 0x000000ff0200720c */ /* 0x000fe20003f05270 */
[----:B------:R-:W-:-:S12]  /*0180*/  IMAD.U32 R2, RZ, RZ, UR5 ;  /* 0x00000005ff027e24 */ /* 0x000fd8000f8e00ff */
[----:B------:R-:W-:Y:S05]  /*0190*/  @P0 BRA `(.L_x_3) ;  /* 0x0000000000240947 */ /* 0x000fea0003800000 */
.L_x_4:
[----:B------:R-:W-:Y:S05]  /*01a0*/  NANOSLEEP 0x64 ;  /* 0x000000640000795d */ /* 0x000fea0003800000 */
[----:B------:R-:W-:-:S05]  /*01b0*/  UMOV UR5, 0x8 ;  /* 0x0000000800057882 */ /* 0x000fca0000000000 */
[----:B------:R-:W-:Y:S04]  /*01c0*/  DEPBAR.LE SB0, 0x36 ;  /* 0x00008d800000791a */ /* 0x000fe80000000000 */
[----:B------:R-:W0:Y:S02]  /*01d0*/  UTCATOMSWS.FIND_AND_SET.ALIGN UP1, UR5, UR5 ;  /* 0x00000005000575e3 */ /* 0x000e240008020800 */
[----:B0-----:R-:W-:-:S04]  /*01e0*/  PLOP3.LUT P0, PT, PT, PT, UP1, 0x80, 0x8 ;  /* 0x000000000008781c */ /* 0x001fc80003f0f018 */
[----:B------:R-:W-:-:S04]  /*01f0*/  SEL R2, RZ, 0xffffffff, !P0 ;  /* 0xffffffffff027807 */ /* 0x000fc80004000000 */
[----:B------:R-:W-:Y:S01]  /*0200*/  ISETP.NE.AND P0, PT, R2, RZ, PT ;  /* 0x000000ff0200720c */ /* 0x000fe20003f05270 */
[----:B------:R-:W-:-:S12]  /*0210*/  IMAD.U32 R2, RZ, RZ, UR5 ;  /* 0x00000005ff027e24 */ /* 0x000fd8000f8e00ff */
[----:B------:R-:W-:Y:S05]  /*0220*/  @!P0 BRA `(.L_x_4) ;  /* 0xfffffffc00dc8947 */ /* 0x000fea000383ffff */
.L_x_3:
[C---:B------:R-:W-:Y:S01]  /*0230*/  VIADD R4, R2.reuse, 0x10 ;  /* 0x0000001002047836 */ /* 0x040fe20000000000 */
[----:B------:R-:W-:Y:S01]  /*0240*/  UMOV UR5, 0x50 ;  /* 0x0000005000057882 */ /* 0x000fe20000000000 */
[----:B------:R-:W-:Y:S01]  /*0250*/  SHF.L.U32 R3, R3, R2, RZ ;  /* 0x0000000203037219 */ /* 0x000fe200000006ff */
[----:B------:R-:W-:Y:S01]  /*0260*/  ULEA UR5, UR6, UR5, 0x18 ;  /* 0x0000000506057291 */ /* 0x000fe2000f8ec0ff */
[----:B------:R-:W-:Y:S01]  /*0270*/  IMAD.SHL.U32 R2, R2, 0x20, RZ ;  /* 0x0000002002027824 */ /* 0x000fe200078e00ff */
[----:B------:R-:W-:-:S04]  /*0280*/  SHF.L.U32 R4, R5, R4, RZ ;  /* 0x0000000405047219 */ /* 0x000fc800000006ff */
[----:B------:R-:W-:-:S05]  /*0290*/  LOP3.LUT R3, R4, R3, RZ, 0xfc, !PT ;  /* 0x0000000304037212 */ /* 0x000fca00078efcff */
[----:B------:R0:W-:Y:S04]  /*02a0*/  ATOMS.OR RZ, [UR5], R3 ;  /* 0x00000003ffff798c */ /* 0x0001e8000b000005 */
[----:B------:R0:W-:Y:S01]  /*02b0*/  STS [UR4], R2 ;  /* 0x00000002ff007988 */ /* 0x0001e20008000804 */
[----:B------:R-:W-:Y:S05]  /*02c0*/  BRA `(.L_x_2) ;  /* 0x0000000000107947 */ /* 0x000fea0003800000 */
.L_x_1:
[----:B------:R-:W-:Y:S01]  /*02d0*/  IMAD.MOV.U32 R3, RZ, RZ, -0x1 ;  /* 0xffffffffff037424 */ /* 0x000fe200078e00ff */
[----:B------:R-:W-:-:S04]  /*02e0*/  MOV R2, 0x310 ;  /* 0x0000031000027802 */ /* 0x000fc80000000f00 */
[----:B------:R0:W-:Y:S03]  /*02f0*/  STS [UR4], R3 ;  /* 0x00000003ff007988 */ /* 0x0001e60008000804 */
[----:B0-----:R-:W-:Y:S05]  /*0300*/  CALL.REL.NOINC `($__internal_1_$__cuda_sm10x_tcgen05_guardrail_trap_phase_invalid_during_alloc) ;  /* 0x000000ac003c7944 */ /* 0x001fea0003c00000 */
.L_x_2:
[----:B------:R-:W-:Y:S05]  /*0310*/  WARPSYNC.ALL ;  /* 0x0000000000007948 */ /* 0x000fea0003800000 */
[----:B------:R-:W-:Y:S01]  /*0320*/  NOP ;  /* 0x0000000000007918 */ /* 0x000fe20000000000 */
.L_x_0:
[----:B------:R-:W1:Y:S01]  /*0330*/  S2UR UR8, SR_CTAID.X ;  /* 0x00000000000879c3 */ /* 0x000e620000002500 */
[----:B------:R-:W2:Y:S01]  /*0340*/  LDCU.64 UR4, c[0x0][0x3b0] ;  /* 0x00007600ff0477ac */ /* 0x000ea20008000a00 */
[----:B------:R-:W-:Y:S01]  /*0350*/  SHF.R.U32.HI R36, RZ, 0x7, R0 ;  /* 0x00000007ff247819 */ /* 0x000fe20000011600 */
[----:B------:R-:W3:Y:S03]  /*0360*/  LDCU.64 UR16, c[0x0][0x358] ;  /* 0x00006b00ff1077ac */ /* 0x000ee60008000a00 */
[----:B------:R-:W-:Y:S02]  /*0370*/  SGXT.U32 R36, R36, 0x1 ;  /* 0x000000012424781a */ /* 0x000fe40000000000 */
[----:B------:R-:W2:Y:S08]  /*0380*/  S2UR UR7, SR_CTAID.Y ;  /* 0x00000000000779c3 */ /* 0x000eb00000002600 */
[----:B------:R-:W4:Y:S01]  /*0390*/  LDC R41, c[0x0][0x3b8] ;  /* 0x0000ee00ff297b82 */ /* 0x000f220000000800 */
[----:B-1----:R-:W-:-:S07]  /*03a0*/  USHF.L.U32 UR8, UR8, 0x7, URZ ;  /* 0x0000000708087899 */ /* 0x002fce00080006ff */
[----:B------:R-:W1:Y:S01]  /*03b0*/  LDC.64 R38, c[0x0][0x380] ;  /* 0x0000e000ff267b82 */ /* 0x000e620000000a00 */
[----:B0-----:R-:W-:Y:S01]  /*03c0*/  IMAD.U32 R3, RZ, RZ, UR8 ;  /* 0x00000008ff037e24 */ /* 0x001fe2000f8e00ff */
[----:B--2---:R-:W-:-:S06]  /*03d0*/  UIMAD UR4, UR7, UR4, URZ ;  /* 0x00000004070472a4 */ /* 0x004fcc000f8e02ff */
[----:B------:R-:W0:Y:S01]  /*03e0*/  S2UR UR6, SR_CgaCtaId ;  /* 0x00000000000679c3 */ /* 0x000e220000008800 */
[----:B------:R-:W-:Y:S01]  /*03f0*/  LOP3.LUT R2, R3, 0x7f, R0, 0xf8, !PT ;  /* 0x0000007f03027812 */ /* 0x000fe200078ef800 */
[----:B------:R-:W-:-:S04]  /*0400*/  USHF.L.U32 UR9, UR4, 0x1, URZ ;  /* 0x0000000104097899 */ /* 0x000fc800080006ff */
[----:B------:R-:W-:Y:S01]  /*0410*/  IMAD R3, R2, UR5, RZ ;  /* 0x0000000502037c24 */ /* 0x000fe2000f8e02ff */
[----:B------:R-:W-:Y:S01]  /*0420*/  UIMAD.WIDE UR4, UR4, 0x2, URZ ;  /* 0x00000002040478a5 */ /* 0x000fe2000f8e02ff */
[----:B----4-:R-:W-:Y:S01]  /*0430*/  IMAD R8, R36, R41, RZ ;  /* 0x0000002924087224 */ /* 0x010fe200078e02ff */
[----:B------:R-:W2:Y:S01]  /*0440*/  LDC.64 R94, c[0x0][0x3c0] ;  /* 0x0000f000ff5e7b82 */ /* 0x000ea20000000a00 */
[----:B------:R-:W-:Y:S02]  /*0450*/  IMAD.SHL.U32 R5, R3, 0x2, RZ ;  /* 0x0000000203057824 */ /* 0x000fe400078e00ff */
[----:B------:R-:W-:Y:S02]  /*0460*/  IMAD R12, R41, 0x2, R8 ;  /* 0x00000002290c7824 */ /* 0x000fe400078e0208 */
[----:B------:R-:W-:-:S03]  /*0470*/  IMAD.HI R4, R3, 0x2, RZ ;  /* 0x0000000203047827 */ /* 0x000fc600078e02ff */
[----:B------:R-:W-:Y:S01]  /*0480*/  BAR.SYNC.DEFER_BLOCKING 0x0 ;  /* 0x0000000000007b1d */ /* 0x000fe20000010000 */
[----:B-1----:R-:W-:Y:S01]  /*0490*/  IADD3 R38, P0, P1, R5, UR9, R38 ;  /* 0x0000000905267c10 */ /* 0x002fe2000f91e026 */
[----:B------:R-:W-:-:S03]  /*04a0*/  IMAD R16, R41, 0x2, R12 ;  /* 0x0000000229107824 */ /* 0x000fc600078e020c */
[----:B------:R-:W-:Y:S01]  /*04b0*/  IADD3.X R39, PT, PT, R4, UR5, R39, P0, P1 ;  /* 0x0000000504277c10 */ /* 0x000fe200087e2427 */
[----:B------:R-:W-:Y:S01]  /*04c0*/  UMOV UR9, 0x400 ;  /* 0x0000040000097882 */ /* 0x000fe20000000000 */
[C---:B------:R-:W-:Y:S01]  /*04d0*/  IMAD R18, R41.reuse, 0x2, R16 ;  /* 0x0000000229127824 */ /* 0x040fe200078e0210 */
[----:B0-----:R-:W-:Y:S01]  /*04e0*/  ULEA UR9, UR6, UR9, 0x18 ;  /* 0x0000000906097291 */ /* 0x001fe2000f8ec0ff */
[CC--:B------:R-:W-:Y:S01]  /*04f0*/  LEA R6, P0, R8.reuse, R38.reuse, 0x1 ;  /* 0x0000002608067211 */ /* 0x0c0fe200078008ff */
[----:B------:R-:W0:Y:S01]  /*0500*/  LDCU UR4, c[0x0][0x3c8] ;  /* 0x00007900ff0477ac */ /* 0x000e220008000800 */
[----:B------:R-:W-:Y:S01]  /*0510*/  IMAD R20, R41, 0x2, R18 ;  /* 0x0000000229147824 */ /* 0x000fe200078e0212 */
[----:B------:R-:W1:Y:S01]  /*0520*/  LDC.64 R96, c[0x0][0x388] ;  /* 0x0000e200ff607b82 */ /* 0x000e620000000a00 */
[----:B------:R-:W-:Y:S02]  /*0530*/  LEA.HI.X.SX32 R7, R8, R39, 0x1, P0 ;  /* 0x0000002708077211 */ /* 0x000fe400000f0eff */
[----:B------:R-:W-:-:S02]  /*0540*/  LEA R8, P0, R12, R38, 0x1 ;  /* 0x000000260c087211 */ /* 0x000fc400078008ff */
[CC--:B------:R-:W-:Y:S01]  /*0550*/  LEA R14, P1, R20.reuse, R38.reuse, 0x1 ;  /* 0x00000026140e7211 */ /* 0x0c0fe200078208ff */
[----:B------:R-:W4:Y:S03]  /*0560*/  LDS R63, [UR9] ;  /* 0x00000009ff3f7984 */ /* 0x000f260008000800 */
[-C--:B------:R-:W-:Y:S01]  /*0570*/  LEA.HI.X.SX32 R15, R20, R39.reuse, 0x1, P1 ;  /* 0x00000027140f7211 */ /* 0x080fe200008f0eff */
[----:B------:R-:W-:Y:S01]  /*0580*/  BAR.SYNC.DEFER_BLOCKING 0x0 ;  /* 0x0000000000007b1d */ /* 0x000fe20000010000 */
[-C--:B------:R-:W-:Y:S01]  /*0590*/  LEA.HI.X.SX32 R9, R12, R39.reuse, 0x1, P0 ;  /* 0x000000270c097211 */ /* 0x080fe200000f0eff */
[C---:B------:R-:W-:Y:S01]  /*05a0*/  IMAD R20, R41.reuse, 0x2, R20 ;  /* 0x0000000229147824 */ /* 0x040fe200078e0214 */
[-C--:B------:R-:W-:Y:S02]  /*05b0*/  LEA R10, P1, R16, R38.reuse, 0x1 ;  /* 0x00000026100a7211 */ /* 0x080fe400078208ff */
[----:B------:R-:W-:Y:S01]  /*05c0*/  LEA R12, P0, R18, R38, 0x1 ;  /* 0x00000026120c7211 */ /* 0x000fe200078008ff */
[----:B------:R-:W-:Y:S01]  /*05d0*/  IMAD R22, R41, 0x2, R20 ;  /* 0x0000000229167824 */ /* 0x000fe200078e0214 */
[----:B------:R-:W-:-:S02]  /*05e0*/  LEA.HI.X.SX32 R11, R16, R39, 0x1, P1 ;  /* 0x00000027100b7211 */ /* 0x000fc400008f0eff */
[----:B------:R-:W-:Y:S02]  /*05f0*/  LEA.HI.X.SX32 R13, R18, R39, 0x1, P0 ;  /* 0x00000027120d7211 */ /* 0x000fe400000f0eff */
[----:B------:R-:W-:-:S04]  /*0600*/  LEA R16, P0, R20, R38, 0x1 ;  /* 0x0000002614107211 */ /* 0x000fc800078008ff */
[----:B------:R-:W-:Y:S02]  /*0610*/  LEA.HI.X.SX32 R17, R20, R39, 0x1, P0 ;  /* 0x0000002714117211 */ /* 0x000fe400000f0eff */
[----:B------:R-:W-:-:S04]  /*0620*/  LEA R20, R41, R22, 0x1 ;  /* 0x0000001629147211 */ /* 0x000fc800078e08ff */
[CC--:B------:R-:W-:Y:S01]  /*0630*/  LEA R18, P1, R20.reuse, R38.reuse, 0x1 ;  /* 0x0000002614127211 */ /* 0x0c0fe200078208ff */
[C---:B------:R-:W-:Y:S01]  /*0640*/  IMAD R24, R41.reuse, 0x2, R20 ;  /* 0x0000000229187824 */ /* 0x040fe200078e0214 */
[----:B---3--:R3:W5:Y:S02]  /*0650*/  LDG.E.U16 R4, desc[UR16][R14.64] ;  /* 0x000000100e047981 */ /* 0x008764000c1e1500 */
[----:B------:R-:W-:Y:S01]  /*0660*/  LEA.HI.X.SX32 R19, R20, R39, 0x1, P1 ;  /* 0x0000002714137211 */ /* 0x000fe200008f0eff */
[----:B------:R-:W-:Y:S01]  /*0670*/  IMAD R26, R41, 0x2, R24 ;  /* 0x00000002291a7824 */ /* 0x000fe200078e0218 */
[----:B------:R-:W5:Y:S04]  /*0680*/  LDG.E.U16 R3, desc[UR16][R6.64] ;  /* 0x0000001006037981 */ /* 0x000f68000c1e1500 */
[----:B------:R-:W5:Y:S01]  /*0690*/  LDG.E.U16 R5, desc[UR16][R8.64] ;  /* 0x0000001008057981 */ /* 0x000f62000c1e1500 */
[----:B---3--:R-:W-:-:S04]  /*06a0*/  LEA R14, P0, R22, R38, 0x1 ;  /* 0x00000026160e7211 */ /* 0x008fc800078008ff */
[----:B------:R-:W-:Y:S01]  /*06b0*/  LEA.HI.X.SX32 R15, R22, R39, 0x1, P0 ;  /* 0x00000027160f7211 */ /* 0x000fe200000f0eff */
[----:B------:R3:W5:Y:S01]  /*06c0*/  LDG.E.U16 R7, desc[UR16][R12.64] ;  /* 0x000000100c077981 */ /* 0x000762000c1e1500 */
[----:B------:R-:W-:-:S03]  /*06d0*/  LEA R20, P0, R24, R38, 0x1 ;  /* 0x0000002618147211 */ /* 0x000fc600078008ff */
[----:B------:R0:W5:Y:S01]  /*06e0*/  LDG.E.U16 R8, desc[UR16][R16.64] ;  /* 0x0000001010087981 */ /* 0x000162000c1e1500 */
[-C--:B------:R-:W-:Y:S02]  /*06f0*/  LEA.HI.X.SX32 R21, R24, R39.reuse, 0x1, P0 ;  /* 0x0000002718157211 */ /* 0x080fe400000f0eff */
[CC--:B------:R-:W-:Y:S01]  /*0700*/  LEA R22, P0, R26.reuse, R38.reuse, 0x1 ;  /* 0x000000261a167211 */ /* 0x0c0fe200078008ff */
[----:B------:R-:W5:Y:S01]  /*0710*/  LDG.E.U16 R6, desc[UR16][R10.64] ;  /* 0x000000100a067981 */ /* 0x000f62000c1e1500 */
[C---:B---3--:R-:W-:Y:S02]  /*0720*/  IMAD R12, R41.reuse, 0x2, R26 ;  /* 0x00000002290c7824 */ /* 0x048fe400078e021a */
[----:B------:R-:W-:Y:S01]  /*0730*/  LEA.HI.X.SX32 R23, R26, R39, 0x1, P0 ;  /* 0x000000271a177211 */ /* 0x000fe200000f0eff */
[----:B------:R-:W5:Y:S01]  /*0740*/  LDG.E.U16 R9, desc[UR16][R14.64] ;  /* 0x000000100e097981 */ /* 0x000f62000c1e1500 */
[----:B------:R-:W-:Y:S01]  /*0750*/  IMAD R26, R41, 0x2, R12 ;  /* 0x00000002291a7824 */ /* 0x000fe200078e020c */
[----:B0-----:R-:W-:-:S03]  /*0760*/  LEA R16, P0, R12, R38, 0x1 ;  /* 0x000000260c107211 */ /* 0x001fc600078008ff */
[----:B------:R-:W-:Y:S01]  /*0770*/  IMAD R28, R41, 0x2, R26 ;  /* 0x00000002291c7824 */ /* 0x000fe200078e021a */
[-C--:B------:R-:W-:Y:S01]  /*0780*/  LEA R24, P1, R26, R38.reuse, 0x1 ;  /* 0x000000261a187211 */ /* 0x080fe200078208ff */
[----:B------:R0:W5:Y:S01]  /*0790*/  LDG.E.U16 R10, desc[UR16][R18.64] ;  /* 0x00000010120a7981 */ /* 0x000162000c1e1500 */
[-C--:B------:R-:W-:Y:S02]  /*07a0*/  LEA.HI.X.SX32 R17, R12, R39.reuse, 0x1, P0 ;  /* 0x000000270c117211 */ /* 0x080fe400000f0eff */
[----:B------:R-:W-:Y:S01]  /*07b0*/  LEA.HI.X.SX32 R25, R26, R39, 0x1, P1 ;  /* 0x000000271a197211 */ /* 0x000fe200008f0eff */
[----:B------:R3:W5:Y:S01]  /*07c0*/  LDG.E.U16 R11, desc[UR16][R20.64] ;  /* 0x00000010140b7981 */ /* 0x000762000c1e1500 */
[----:B------:R-:W-:-:S03]  /*07d0*/  LEA R26, P0, R28, R38, 0x1 ;  /* 0x000000261c1a7211 */ /* 0x000fc600078008ff */
[----:B------:R1:W5:Y:S01]  /*07e0*/  LDG.E.U16 R12, desc[UR16][R22.64] ;  /* 0x00000010160c7981 */ /* 0x000362000c1e1500 */
[C---:B0-----:R-:W-:Y:S01]  /*07f0*/  IMAD R18, R41.reuse, 0x2, R28 ;  /* 0x0000000229127824 */ /* 0x041fe200078e021c */
[-C--:B------:R-:W-:Y:S02]  /*0800*/  LEA.HI.X.SX32 R27, R28, R39.reuse, 0x1, P0 ;  /* 0x000000271c1b7211 */ /* 0x080fe400000f0eff */
[----:B------:R0:W5:Y:S01]  /*0810*/  LDG.E.U16 R14, desc[UR16][R24.64] ;  /* 0x00000010180e7981 */ /* 0x000162000c1e1500 */
[C---:B------:R-:W-:Y:S01]  /*0820*/  IMAD R30, R41.reuse, 0x2, R18 ;  /* 0x00000002291e7824 */ /* 0x040fe200078e0212 */
[CC--:B---3--:R-:W-:Y:S02]  /*0830*/  LEA R20, P0, R18.reuse, R38.reuse, 0x1 ;  /* 0x0000002612147211 */ /* 0x0c8fe400078008ff */
[----:B------:R3:W5:Y:S02]  /*0840*/  LDG.E.U16 R15, desc[UR16][R26.64] ;  /* 0x000000101a0f7981 */ /* 0x000764000c1e1500 */
[-C--:B------:R-:W-:Y:S01]  /*0850*/  LEA.HI.X.SX32 R21, R18, R39.reuse, 0x1, P0 ;  /* 0x0000002712157211 */ /* 0x080fe200000f0eff */
[C---:B------:R-:W-:Y:S01]  /*0860*/  IMAD R18, R41.reuse, 0x2, R30 ;  /* 0x0000000229127824 */ /* 0x040fe200078e021e */
[C---:B-1----:R-:W-:Y:S01]  /*0870*/  LEA R22, P0, R30.reuse, R38, 0x1 ;  /* 0x000000261e167211 */ /* 0x042fe200078008ff */
[----:B------:R-:W5:Y:S02]  /*0880*/  LDG.E.U16 R13, desc[UR16][R16.64] ;  /* 0x00000010100d7981 */ /* 0x000f64000c1e1500 */
[----:B------:R-:W-:Y:S01]  /*0890*/  IMAD R32, R41, 0x2, R18 ;  /* 0x0000000229207824 */ /* 0x000fe200078e0212 */
[----:B------:R-:W-:-:S03]  /*08a0*/  LEA.HI.X.SX32 R23, R30, R39, 0x1, P0 ;  /* 0x000000271e177211 */ /* 0x000fc600000f0eff */
[C---:B------:R-:W-:Y:S01]  /*08b0*/  IMAD R34, R41.reuse, 0x2, R32 ;  /* 0x0000000229227824 */ /* 0x040fe200078e0220 */
[-C--:B------:R-:W-:Y:S02]  /*08c0*/  LEA R30, P0, R32, R38.reuse, 0x1 ;  /* 0x00000026201e7211 */ /* 0x080fe400078008ff */
[-C--:B------:R-:W-:Y:S01]  /*08d0*/  LEA R28, P1, R18, R38.reuse, 0x1 ;  /* 0x00000026121c7211 */ /* 0x080fe200078208ff */
[----:B------:R-:W5:Y:S01]  /*08e0*/  LDG.E.U16 R17, desc[UR16][R22.64] ;  /* 0x0000001016117981 */ /* 0x000f62000c1e1500 */
[-C--:B------:R-:W-:Y:S01]  /*08f0*/  LEA.HI.X.SX32 R31, R32, R39.reuse, 0x1, P0 ;  /* 0x00000027201f7211 */ /* 0x080fe200000f0eff */
[C---:B------:R-:W-:Y:S01]  /*0900*/  IMAD R40, R41.reuse, 0x2, R34 ;  /* 0x0000000229287824 */ /* 0x040fe200078e0222 */
[CC--:B0-----:R-:W-:Y:S01]  /*0910*/  LEA R24, P0, R34.reuse, R38.reuse, 0x1 ;  /* 0x0000002622187211 */ /* 0x0c1fe200078008ff */
[----:B------:R-:W5:Y:S03]  /*0920*/  LDG.E.U16 R16, desc[UR16][R20.64] ;  /* 0x0000001014107981 */ /* 0x000f66000c1e1500 */
[-C--:B------:R-:W-:Y:S01]  /*0930*/  LEA.HI.X.SX32 R25, R34, R39.reuse, 0x1, P0 ;  /* 0x0000002722197211 */ /* 0x080fe200000f0eff */
[C---:B------:R-:W-:Y:S01]  /*0940*/  IMAD R34, R41.reuse, 0x2, R40 ;  /* 0x0000000229227824 */ /* 0x040fe200078e0228 */
[-C--:B------:R-:W-:Y:S01]  /*0950*/  LEA.HI.X.SX32 R29, R18, R39.reuse, 0x1, P1 ;  /* 0x00000027121d7211 */ /* 0x080fe200008f0eff */
[----:B------:R-:W5:Y:S01]  /*0960*/  LDG.E.U16 R19, desc[UR16][R30.64] ;  /* 0x000000101e137981 */ /* 0x000f62000c1e1500 */
[-C--:B---3--:R-:W-:Y:S01]  /*0970*/  LEA R26, P0, R40, R38.reuse, 0x1 ;  /* 0x00000026281a7211 */ /* 0x088fe200078008ff */
[C---:B------:R-:W-:Y:S01]  /*0980*/  IMAD R42, R41.reuse, 0x2, R34 ;  /* 0x00000002292a7824 */ /* 0x040fe200078e0222 */
[-C--:B------:R-:W-:Y:S01]  /*0990*/  LEA R32, P1, R34, R38.reuse, 0x1 ;  /* 0x0000002622207211 */ /* 0x080fe200078208ff */
[----:B------:R0:W5:Y:S01]  /*09a0*/  LDG.E.U16 R18, desc[UR16][R28.64] ;  /* 0x000000101c127981 */ /* 0x000162000c1e1500 */
[-C--:B------:R-:W-:Y:S01]  /*09b0*/  LEA.HI.X.SX32 R27, R40, R39.reuse, 0x1, P0 ;  /* 0x00000027281b7211 */ /* 0x080fe200000f0eff */
[----:B------:R-:W-:Y:S01]  /*09c0*/  IMAD R40, R41, 0x2, R42 ;  /* 0x0000000229287824 */ /* 0x000fe200078e022a */
[----:B------:R-:W-:Y:S01]  /*09d0*/  LEA.HI.X.SX32 R33, R34, R39, 0x1, P1 ;  /* 0x0000002722217211 */ /* 0x000fe200008f0eff */
[----:B------:R-:W5:Y:S01]  /*09e0*/  LDG.E.U16 R20, desc[UR16][R24.64] ;  /* 0x0000001018147981 */ /* 0x000f62000c1e1500 */
[----:B------:R-:W-:-:S02]  /*09f0*/  LEA R34, P0, R42, R38, 0x1 ;  /* 0x000000262a227211 */ /* 0x000fc400078008ff */
[C---:B------:R-:W-:Y:S01]  /*0a00*/  LEA R44, R41.reuse, R40, 0x1 ;  /* 0x00000028292c7211 */ /* 0x040fe200078e08ff */
[----:B------:R1:W5:Y:S01]  /*0a10*/  LDG.E.U16 R22, desc[UR16][R32.64] ;  /* 0x0000001020167981 */ /* 0x000362000c1e1500 */
[-C--:B------:R-:W-:Y:S02]  /*0a20*/  LEA.HI.X.SX32 R35, R42, R39.reuse, 0x1, P0 ;  /* 0x000000272a237211 */ /* 0x080fe400000f0eff */
[CC--:B0-----:R-:W-:Y:S01]  /*0a30*/  LEA R28, P0, R40.reuse, R38.reuse, 0x1 ;  /* 0x00000026281c7211 */ /* 0x0c1fe200078008ff */
[----:B------:R-:W5:Y:S03]  /*0a40*/  LDG.E.U16 R21, desc[UR16][R26.64] ;  /* 0x000000101a157981 */ /* 0x000f66000c1e1500 */
[-C--:B------:R-:W-:Y:S01]  /*0a50*/  LEA.HI.X.SX32 R29, R40, R39.reuse, 0x1, P0 ;  /* 0x00000027281d7211 */ /* 0x080fe200000f0eff */
[C---:B------:R-:W-:Y:S01]  /*0a60*/  IMAD R40, R41.reuse, 0x2, R44 ;  /* 0x0000000229287824 */ /* 0x040fe200078e022c */
[-C--:B------:R-:W-:Y:S01]  /*0a70*/  LEA R30, P0, R44, R38.reuse, 0x1 ;  /* 0x000000262c1e7211 */ /* 0x080fe200078008ff */
[----:B------:R0:W5:Y:S02]  /*0a80*/  LDG.E.U16 R23, desc[UR16][R34.64] ;  /* 0x0000001022177981 */ /* 0x000164000c1e1500 */
[----:B------:R-:W-:Y:S01]  /*0a90*/  IMAD R46, R41, 0x2, R40 ;  /* 0x00000002292e7824 */ /* 0x000fe200078e0228 */
[----:B------:R-:W-:Y:S01]  /*0aa0*/  LEA R42, P1, R40, R38, 0x1 ;  /* 0x00000026282a7211 */ /* 0x000fe200078208ff */
[----:B------:R-:W5:Y:S01]  /*0ab0*/  LDG.E.U16 R24, desc[UR16][R28.64] ;  /* 0x000000101c187981 */ /* 0x000f62000c1e1500 */
[----:B------:R-:W-:-:S02]  /*0ac0*/  LEA.HI.X.SX32 R31, R44, R39, 0x1, P0 ;  /* 0x000000272c1f7211 */ /* 0x000fc400000f0eff */
[-C--:B------:R-:W-:Y:S01]  /*0ad0*/  LEA.HI.X.SX32 R43, R40, R39.reuse, 0x1, P1 ;  /* 0x00000027282b7211 */ /* 0x080fe200008f0eff */
[C---:B------:R-:W-:Y:S01]  /*0ae0*/  IMAD R40, R41.reuse, 0x2, R46 ;  /* 0x0000000229287824 */ /* 0x040fe200078e022e */
[CC--:B------:R-:W-:Y:S01]  /*0af0*/  LEA R44, P0, R46.reuse, R38.reuse, 0x1 ;  /* 0x000000262e2c7211 */ /* 0x0c0fe200078008ff */
[----:B------:R-:W5:Y:S03]  /*0b00*/  LDG.E.U16 R25, desc[UR16][R30.64] ;  /* 0x000000101e197981 */ /* 0x000f66000c1e1500 */
[-C--:B------:R-:W-:Y:S01]  /*0b10*/  LEA.HI.X.SX32 R45, R46, R39.reuse, 0x1, P0 ;  /* 0x000000272e2d7211 */ /* 0x080fe200000f0eff */
[C---:B------:R-:W-:Y:S01]  /*0b20*/  IMAD R48, R41.reuse, 0x2, R40 ;  /* 0x0000000229307824 */ /* 0x040fe200078e0228 */
[CC--:B-1----:R-:W-:Y:S01]  /*0b30*/  LEA R32, P0, R40.reuse, R38.reuse, 0x1 ;  /* 0x0000002628207211 */ /* 0x0c2fe200078008ff */
[----:B------:R1:W5:Y:S03]  /*0b40*/  LDG.E.U16 R26, desc[UR16][R42.64] ;  /* 0x000000102a1a7981 */ /* 0x000366000c1e1500 */
[-C--:B------:R-:W-:Y:S01]  /*0b50*/  LEA.HI.X.SX32 R33, R40, R39.reuse, 0x1, P0 ;  /* 0x0000002728217211 */ /* 0x080fe200000f0eff */
[C---:B------:R-:W-:Y:S01]  /*0b60*/  IMAD R40, R41.reuse, 0x2, R48 ;  /* 0x0000000229287824 */ /* 0x040fe200078e0230 */
[-C--:B0-----:R-:W-:Y:S01]  /*0b70*/  LEA R34, P0, R48, R38.reuse, 0x1 ;  /* 0x0000002630227211 */ /* 0x081fe200078008ff */
        /* <DEDUP_REMOVED lines=16> */
[----:B------:R-:W5:Y:S02]  /*0c80*/  LDG.E.U16 R31, desc[UR16][R48.64] ;  /* 0x00000010301f7981 */ /* 0x000f64000c1e1500 */
[----:B------:R-:W-:Y:S01]  /*0c90*/  IMAD R54, R41, 0x2, R40 ;  /* 0x0000000229367824 */ /* 0x000fe200078e0228 */
[----:B------:R-:W-:Y:S01]  /*0ca0*/  LEA R50, P1, R40, R38, 0x1 ;  /* 0x0000002628327211 */ /* 0x000fe200078208ff */
[----:B------:R0:W5:Y:S01]  /*0cb0*/  LDG.E.U16 R32, desc[UR16][R42.64] ;  /* 0x000000102a207981 */ /* 0x000162000c1e1500 */
[----:B------:R-:W-:-:S02]  /*0cc0*/  LEA.HI.X.SX32 R45, R52, R39, 0x1, P0 ;  /* 0x00000027342d7211 */ /* 0x000fc400000f0eff */
[-C--:B------:R-:W-:Y:S01]  /*0cd0*/  LEA.HI.X.SX32 R51, R40, R39.reuse, 0x1, P1 ;  /* 0x0000002728337211 */ /* 0x080fe200008f0eff */
[C---:B------:R-:W-:Y:S01]  /*0ce0*/  IMAD R40, R41.reuse, 0x2, R54 ;  /* 0x0000000229287824 */ /* 0x040fe200078e0236 */
[CC--:B------:R-:W-:Y:S01]  /*0cf0*/  LEA R52, P0, R54.reuse, R38.reuse, 0x1 ;  /* 0x0000002636347211 */ /* 0x0c0fe200078008ff */
[----:B------:R3:W5:Y:S03]  /*0d00*/  LDG.E.U16 R33, desc[UR16][R44.64] ;  /* 0x000000102c217981 */ /* 0x000766000c1e1500 */
[-C--:B------:R-:W-:Y:S01]  /*0d10*/  LEA.HI.X.SX32 R53, R54, R39.reuse, 0x1, P0 ;  /* 0x0000002736357211 */ /* 0x080fe200000f0eff */
[C---:B------:R-:W-:Y:S01]  /*0d20*/  IMAD R56, R41.reuse, 0x2, R40 ;  /* 0x0000000229387824 */ /* 0x040fe200078e0228 */
[CC--:B-1----:R-:W-:Y:S01]  /*0d30*/  LEA R46, P0, R40.reuse, R38.reuse, 0x1 ;  /* 0x00000026282e7211 */ /* 0x0c2fe200078008ff */
[----:B------:R1:W5:Y:S03]  /*0d40*/  LDG.E.U16 R34, desc[UR16][R50.64] ;  /* 0x0000001032227981 */ /* 0x000366000c1e1500 */
[----:B------:R-:W-:Y:S01]  /*0d50*/  LEA.HI.X.SX32 R47, R40, R39, 0x1, P0 ;  /* 0x00000027282f7211 */ /* 0x000fe200000f0eff */
[C---:B------:R-:W-:Y:S01]  /*0d60*/  IMAD R40, R41.reuse, 0x2, R56 ;  /* 0x0000000229287824 */ /* 0x040fe200078e0238 */
[----:B------:R-:W5:Y:S03]  /*0d70*/  LDG.E.U16 R35, desc[UR16][R52.64] ;  /* 0x0000001034237981 */ /* 0x000f66000c1e1500 */
[C---:B0-----:R-:W-:Y:S01]  /*0d80*/  IMAD R42, R41.reuse, 0x2, R40 ;  /* 0x00000002292a7824 */ /* 0x041fe200078e0228 */
[----:B------:R-:W-:Y:S01]  /*0d90*/  LEA R48, P0, R56, R38, 0x1 ;  /* 0x0000002638307211 */ /* 0x000fe200078008ff */
[----:B------:R0:W5:Y:S03]  /*0da0*/  LDG.E.U16 R37, desc[UR16][R46.64] ;  /* 0x000000102e257981 */ /* 0x000166000c1e1500 */
[----:B---3--:R-:W-:-:S02]  /*0db0*/  LEA R44, R41, R42, 0x1 ;  /* 0x0000002a292c7211 */ /* 0x008fc400078e08ff */
[----:B------:R-:W-:Y:S02]  /*0dc0*/  LEA.HI.X.SX32 R49, R56, R39, 0x1, P0 ;  /* 0x0000002738317211 */ /* 0x000fe400000f0eff */
[----:B------:R-:W-:Y:S01]  /*0dd0*/  LEA R56, P0, R42, R38, 0x1 ;  /* 0x000000262a387211 */ /* 0x000fe200078008ff */
[----:B------:R-:W-:-:S03]  /*0de0*/  IMAD R60, R41, 0x2, R44 ;  /* 0x00000002293c7824 */ /* 0x000fc600078e022c */
[-C--:B------:R-:W-:Y:S01]  /*0df0*/  LEA.HI.X.SX32 R57, R42, R39.reuse, 0x1, P0 ;  /* 0x000000272a397211 */ /* 0x080fe200000f0eff */
[C---:B------:R-:W-:Y:S01]  /*0e00*/  IMAD R62, R41.reuse, 0x2, R60 ;  /* 0x00000002293e7824 */ /* 0x040fe200078e023c */
[-C--:B-1----:R-:W-:Y:S02]  /*0e10*/  LEA R50, P0, R44, R38.reuse, 0x1 ;  /* 0x000000262c327211 */ /* 0x082fe400078008ff */
[-C--:B------:R-:W-:Y:S01]  /*0e20*/  LEA R54, P1, R40, R38.reuse, 0x1 ;  /* 0x0000002628367211 */ /* 0x080fe200078208ff */
[----:B0-----:R-:W-:Y:S01]  /*0e30*/  IMAD R46, R41, 0x2, R62 ;  /* 0x00000002292e7824 */ /* 0x001fe200078e023e */
[-C--:B------:R-:W-:Y:S01]  /*0e40*/  LEA.HI.X.SX32 R51, R44, R39.reuse, 0x1, P0 ;  /* 0x000000272c337211 */ /* 0x080fe200000f0eff */
[----:B------:R-:W5:Y:S01]  /*0e50*/  LDG.E.U16 R43, desc[UR16][R56.64] ;  /* 0x00000010382b7981 */ /* 0x000f62000c1e1500 */
[-C--:B------:R-:W-:Y:S02]  /*0e60*/  LEA R52, P0, R60, R38.reuse, 0x1 ;  /* 0x000000263c347211 */ /* 0x080fe400078008ff */
[----:B------:R-:W-:Y:S01]  /*0e70*/  LEA.HI.X.SX32 R55, R40, R39, 0x1, P1 ;  /* 0x0000002728377211 */ /* 0x000fe200008f0eff */
[----:B------:R-:W5:Y:S01]  /*0e80*/  LDG.E.U16 R44, desc[UR16][R50.64] ;  /* 0x00000010322c7981 */ /* 0x000f62000c1e1500 */
[----:B------:R-:W-:-:S03]  /*0e90*/  LEA R58, P1, R62, R38, 0x1 ;  /* 0x000000263e3a7211 */ /* 0x000fc600078208ff */
[----:B------:R0:W5:Y:S01]  /*0ea0*/  LDG.E.U16 R40, desc[UR16][R48.64] ;  /* 0x0000001030287981 */ /* 0x000162000c1e1500 */
[-C--:B------:R-:W-:Y:S02]  /*0eb0*/  LEA.HI.X.SX32 R53, R60, R39.reuse, 0x1, P0 ;  /* 0x000000273c357211 */ /* 0x080fe400000f0eff */
[-C--:B------:R-:W-:Y:S01]  /*0ec0*/  LEA R60, P0, R46, R38.reuse, 0x1 ;  /* 0x000000262e3c7211 */ /* 0x080fe200078008ff */
[----:B------:R1:W5:Y:S01]  /*0ed0*/  LDG.E.U16 R42, desc[UR16][R54.64] ;  /* 0x00000010362a7981 */ /* 0x000362000c1e1500 */
[-C--:B------:R-:W-:Y:S01]  /*0ee0*/  LEA.HI.X.SX32 R59, R62, R39.reuse, 0x1, P1 ;  /* 0x000000273e3b7211 */ /* 0x080fe200008f0eff */
[C---:B0-----:R-:W-:Y:S01]  /*0ef0*/  IMAD R48, R41.reuse, 0x2, R46 ;  /* 0x0000000229307824 */ /* 0x041fe200078e022e */
[-C--:B------:R-:W-:Y:S01]  /*0f00*/  LEA.HI.X.SX32 R61, R46, R39.reuse, 0x1, P0 ;  /* 0x000000272e3d7211 */ /* 0x080fe200000f0eff */
[----:B------:R0:W5:Y:S02]  /*0f10*/  LDG.E.U16 R45, desc[UR16][R52.64] ;  /* 0x00000010342d7981 */ /* 0x000164000c1e1500 */
[C---:B------:R-:W-:Y:S01]  /*0f20*/  IMAD R62, R41.reuse, 0x2, R48 ;  /* 0x00000002293e7824 */ /* 0x040fe200078e0230 */
[CC--:B-1----:R-:W-:Y:S01]  /*0f30*/  LEA R54, P0, R48.reuse, R38.reuse, 0x1 ;  /* 0x0000002630367211 */ /* 0x0c2fe200078008ff */
[----:B------:R1:W5:Y:S02]  /*0f40*/  LDG.E.U16 R46, desc[UR16][R58.64] ;  /* 0x000000103a2e7981 */ /* 0x000364000c1e1500 */
[C---:B------:R-:W-:Y:S01]  /*0f50*/  IMAD R64, R41.reuse, 0x2, R62 ;  /* 0x0000000229407824 */ /* 0x040fe200078e023e */
[-C--:B------:R-:W-:Y:S01]  /*0f60*/  LEA.HI.X.SX32 R55, R48, R39.reuse, 0x1, P0 ;  /* 0x0000002730377211 */ /* 0x080fe200000f0eff */
[----:B------:R3:W5:Y:S01]  /*0f70*/  LDG.E.U16 R47, desc[UR16][R60.64] ;  /* 0x000000103c2f7981 */ /* 0x000762000c1e1500 */
[-C--:B------:R-:W-:Y:S01]  /*0f80*/  LEA R50, P0, R62, R38.reuse, 0x1 ;  /* 0x000000263e327211 */ /* 0x080fe200078008ff */
[C---:B------:R-:W-:Y:S01]  /*0f90*/  IMAD R66, R41.reuse, 0x2, R64 ;  /* 0x0000000229427824 */ /* 0x040fe200078e0240 */
[-C--:B------:R-:W-:Y:S01]  /*0fa0*/  LEA R56, P1, R64, R38.reuse, 0x1 ;  /* 0x0000002640387211 */ /* 0x080fe200078208ff */
[----:B------:R2:W5:Y:S01]  /*0fb0*/  LDG.E.U16 R48, desc[UR16][R54.64] ;  /* 0x0000001036307981 */ /* 0x000562000c1e1500 */
[----:B------:R-:W-:Y:S01]  /*0fc0*/  LEA.HI.X.SX32 R51, R62, R39, 0x1, P0 ;  /* 0x000000273e337211 */ /* 0x000fe200000f0eff */
[----:B------:R-:W-:Y:S01]  /*0fd0*/  IMAD R62, R41, 0x2, R66 ;  /* 0x00000002293e7824 */ /* 0x000fe200078e0242 */
[----:B0-----:R-:W-:-:S02]  /*0fe0*/  LEA R52, P0, R66, R38, 0x1 ;  /* 0x0000002642347211 */ /* 0x001fc400078008ff */
[-C--:B------:R-:W-:Y:S01]  /*0ff0*/  LEA.HI.X.SX32 R57, R64, R39.reuse, 0x1, P1 ;  /* 0x0000002740397211 */ /* 0x080fe200008f0eff */
[----:B------:R-:W5:Y:S01]  /*1000*/  LDG.E.U16 R49, desc[UR16][R50.64] ;  /* 0x0000001032317981 */ /* 0x000f62000c1e1500 */
[-C--:B------:R-:W-:Y:S01]  /*1010*/  LEA.HI.X.SX32 R53, R66, R39.reuse, 0x1, P0 ;  /* 0x0000002742357211 */ /* 0x080fe200000f0eff */
[C---:B------:R-:W-:Y:S01]  /*1020*/  IMAD R64, R41.reuse, 0x2, R62 ;  /* 0x0000000229407824 */ /* 0x040fe200078e023e */
[CC--:B-1----:R-:W-:Y:S01]  /*1030*/  LEA R58, P0, R62.reuse, R38.reuse, 0x1 ;  /* 0x000000263e3a7211 */ /* 0x0c2fe200078008ff */
[----:B------:R0:W5:Y:S03]  /*1040*/  LDG.E.U16 R65, desc[UR16][R56.64] ;  /* 0x0000001038417981 */ /* 0x000166000c1e1500 */
[-C--:B------:R-:W-:Y:S01]  /*1050*/  LEA.HI.X.SX32 R59, R62, R39.reuse, 0x1, P0 ;  /* 0x000000273e3b7211 */ /* 0x080fe200000f0eff */
[C---:B------:R-:W-:Y:S01]  /*1060*/  IMAD R62, R41.reuse, 0x2, R64 ;  /* 0x00000002293e7824 */ /* 0x040fe200078e0240 */
[----:B------:R1:W5:Y:S03]  /*1070*/  LDG.E.U16 R67, desc[UR16][R52.64] ;  /* 0x0000001034437981 */ /* 0x000366000c1e1500 */
[C---:B------:R-:W-:Y:S01]  /*1080*/  IMAD R66, R41.reuse, 0x2, R62 ;  /* 0x0000000229427824 */ /* 0x040fe200078e023e */
[-C--:B---3--:R-:W-:Y:S01]  /*1090*/  LEA R60, P1, R62, R38.reuse, 0x1 ;  /* 0x000000263e3c7211 */ /* 0x088fe200078208ff */
[----:B------:R-:W5:Y:S01]  /*10a0*/  LDG.E.U16 R69, desc[UR16][R58.64] ;  /* 0x000000103a457981 */ /* 0x000f62000c1e1500 */
[----:B--2---:R-:W-:Y:S01]  /*10b0*/  LEA R54, P0, R64, R38, 0x1 ;  /* 0x0000002640367211 */ /* 0x004fe200078008ff */
[----:B0-----:R-:W-:Y:S01]  /*10c0*/  IMAD R56, R41, 0x2, R66 ;  /* 0x0000000229387824 */ /* 0x001fe200078e0242 */
[----:B------:R-:W-:-:S02]  /*10d0*/  LEA.HI.X.SX32 R61, R62, R39, 0x1, P1 ;  /* 0x000000273e3d7211 */ /* 0x000fc400008f0eff */
[-C--:B------:R-:W-:Y:S01]  /*10e0*/  LEA.HI.X.SX32 R55, R64, R39.reuse, 0x1, P0 ;  /* 0x0000002740377211 */ /* 0x080fe200000f0eff */
[C---:B------:R-:W-:Y:S01]  /*10f0*/  IMAD R62, R41.reuse, 0x2, R56 ;  /* 0x00000002293e7824 */ /* 0x040fe200078e0238 */
[CC--:B------:R-:W-:Y:S01]  /*1100*/  LEA R50, P0, R66.reuse, R38.reuse, 0x1 ;  /* 0x0000002642327211 */ /* 0x0c0fe200078008ff */
[----:B------:R0:W5:Y:S02]  /*1110*/  LDG.E.U16 R73, desc[UR16][R60.64] ;  /* 0x000000103c497981 */ /* 0x000164000c1e1500 */
[C---:B------:R-:W-:Y:S01]  /*1120*/  IMAD R64, R41.reuse, 0x2, R62 ;  /* 0x0000000229407824 */ /* 0x040fe200078e023e */
[-C--:B------:R-:W-:Y:S01]  /*1130*/  LEA.HI.X.SX32 R51, R66, R39.reuse, 0x1, P0 ;  /* 0x0000002742337211 */ /* 0x080fe200000f0eff */
[----:B------:R2:W5:Y:S01]  /*1140*/  LDG.E.U16 R71, desc[UR16][R54.64] ;  /* 0x0000001036477981 */ /* 0x000562000c1e1500 */
[C---:B-1----:R-:W-:Y:S02]  /*1150*/  LEA R52, P0, R56.reuse, R38, 0x1 ;  /* 0x0000002638347211 */ /* 0x042fe400078008ff */
[----:B------:R-:W-:Y:S01]  /*1160*/  LEA R66, R41, R64, 0x1 ;  /* 0x0000004029427211 */ /* 0x000fe200078e08ff */
[----:B------:R1:W5:Y:S01]  /*1170*/  LDG.E.U16 R75, desc[UR16][R50.64] ;  /* 0x00000010324b7981 */ /* 0x000362000c1e1500 */
[----:B------:R-:W-:-:S02]  /*1180*/  LEA.HI.X.SX32 R53, R56, R39, 0x1, P0 ;  /* 0x0000002738357211 */ /* 0x000fc400000f0eff */
[-C--:B------:R-:W-:Y:S01]  /*1190*/  LEA R56, P0, R62, R38.reuse, 0x1 ;  /* 0x000000263e387211 */ /* 0x080fe200078008ff */
[C---:B0-----:R-:W-:Y:S01]  /*11a0*/  IMAD R60, R41.reuse, 0x2, R66 ;  /* 0x00000002293c7824 */ /* 0x041fe200078e0242 */
[-C--:B------:R-:W-:Y:S01]  /*11b0*/  LEA R58, P1, R64, R38.reuse, 0x1 ;  /* 0x00000026403a7211 */ /* 0x080fe200078208ff */
[----:B------:R0:W5:Y:S01]  /*11c0*/  LDG.E.U16 R77, desc[UR16][R52.64] ;  /* 0x00000010344d7981 */ /* 0x000162000c1e1500 */
[-C--:B------:R-:W-:Y:S02]  /*11d0*/  LEA.HI.X.SX32 R57, R62, R39.reuse, 0x1, P0 ;  /* 0x000000273e397211 */ /* 0x080fe400000f0eff */
[-C--:B--2---:R-:W-:Y:S01]  /*11e0*/  LEA R54, P0, R66, R38.reuse, 0x1 ;  /* 0x0000002642367211 */ /* 0x084fe200078008ff */
[C---:B------:R-:W-:Y:S01]  /*11f0*/  IMAD R62, R41.reuse, 0x2, R60 ;  /* 0x00000002293e7824 */ /* 0x040fe200078e023c */
[-C--:B------:R-:W-:Y:S01]  /*1200*/  LEA.HI.X.SX32 R59, R64, R39.reuse, 0x1, P1 ;  /* 0x00000027403b7211 */ /* 0x080fe200008f0eff */
[----:B------:R-:W5:Y:S01]  /*1210*/  LDG.E.U16 R137, desc[UR16][R56.64] ;  /* 0x0000001038897981 */ /* 0x000f62000c1e1500 */
[-C--:B------:R-:W-:Y:S01]  /*1220*/  LEA.HI.X.SX32 R55, R66, R39.reuse, 0x1, P0 ;  /* 0x0000002742377211 */ /* 0x080fe200000f0eff */
[C---:B------:R-:W-:Y:S01]  /*1230*/  IMAD R64, R41.reuse, 0x2, R62 ;  /* 0x0000000229407824 */ /* 0x040fe200078e023e */
[CC--:B-1----:R-:W-:Y:S01]  /*1240*/  LEA R50, P0, R60.reuse, R38.reuse, 0x1 ;  /* 0x000000263c327211 */ /* 0x0c2fe200078008ff */
[----:B------:R1:W5:Y:S02]  /*1250*/  LDG.E.U16 R139, desc[UR16][R58.64] ;  /* 0x000000103a8b7981 */ /* 0x000364000c1e1500 */
[C---:B------:R-:W-:Y:S01]  /*1260*/  IMAD R66, R41.reuse, 0x2, R64 ;  /* 0x0000000229427824 */ /* 0x040fe200078e0240 */
[----:B------:R-:W-:Y:S01]  /*1270*/  LEA.HI.X.SX32 R51, R60, R39, 0x1, P0 ;  /* 0x000000273c337211 */ /* 0x000fe200000f0eff */
[----:B------:R2:W5:Y:S01]  /*1280*/  LDG.E.U16 R147, desc[UR16][R54.64] ;  /* 0x0000001036937981 */ /* 0x000562000c1e1500 */
[----:B0-----:R-:W-:Y:S01]  /*1290*/  LEA R52, P0, R62, R38, 0x1 ;  /* 0x000000263e347211 */ /* 0x001fe200078008ff */
[----:B-1----:R-:W-:-:S03]  /*12a0*/  IMAD R58, R41, 0x2, R66 ;  /* 0x00000002293a7824 */ /* 0x002fc600078e0242 */
[-C--:B------:R-:W-:Y:S01]  /*12b0*/  LEA.HI.X.SX32 R53, R62, R39.reuse, 0x1, P0 ;  /* 0x000000273e357211 */ /* 0x080fe200000f0eff */
[----:B------:R0:W5:Y:S01]  /*12c0*/  LDG.E.U16 R149, desc[UR16][R50.64] ;  /* 0x0000001032957981 */ /* 0x000162000c1e1500 */
[-C--:B------:R-:W-:Y:S01]  /*12d0*/  LEA R56, P0, R66, R38.reuse, 0x1 ;  /* 0x0000002642387211 */ /* 0x080fe200078008ff */
[----:B------:R-:W-:Y:S01]  /*12e0*/  IMAD R62, R41, 0x2, R58 ;  /* 0x00000002293e7824 */ /* 0x000fe200078e023a */
[-C--:B------:R-:W-:Y:S01]  /*12f0*/  LEA R60, P1, R64, R38.reuse, 0x1 ;  /* 0x00000026403c7211 */ /* 0x080fe200078208ff */
[----:B------:R1:W5:Y:S01]  /*1300*/  LDG.E.U16 R151, desc[UR16][R52.64] ;  /* 0x0000001034977981 */ /* 0x000362000c1e1500 */
[-C--:B------:R-:W-:Y:S02]  /*1310*/  LEA.HI.X.SX32 R57, R66, R39.reuse, 0x1, P0 ;  /* 0x0000002742397211 */ /* 0x080fe400000f0eff */
[----:B--2---:R-:W-:Y:S02]  /*1320*/  LEA R54, P0, R58, R38, 0x1 ;  /* 0x000000263a367211 */ /* 0x004fe400078008ff */
[-C--:B------:R-:W-:Y:S01]  /*1330*/  LEA.HI.X.SX32 R61, R64, R39.reuse, 0x1, P1 ;  /* 0x00000027403d7211 */ /* 0x080fe200008f0eff */
[----:B------:R-:W5:Y:S01]  /*1340*/  LDG.E.U16 R155, desc[UR16][R56.64] ;  /* 0x00000010389b7981 */ /* 0x000f62000c1e1500 */
[----:B------:R-:W-:-:S02]  /*1350*/  LEA.HI.X.SX32 R55, R58, R39, 0x1, P0 ;  /* 0x000000273a377211 */ /* 0x000fc400000f0eff */
[CC--:B0-----:R-:W-:Y:S01]  /*1360*/  LEA R50, P0, R62.reuse, R38.reuse, 0x1 ;  /* 0x000000263e327211 */ /* 0x0c1fe200078008ff */
[C---:B------:R-:W-:Y:S01]  /*1370*/  IMAD R64, R41.reuse, 0x2, R62 ;  /* 0x0000000229407824 */ /* 0x040fe200078e023e */
[----:B------:R-:W5:Y:S02]  /*1380*/  LDG.E.U16 R153, desc[UR16][R60.64] ;  /* 0x000000103c997981 */ /* 0x000f64000c1e1500 */
[-C--:B------:R-:W-:Y:S01]  /*1390*/  LEA.HI.X.SX32 R51, R62, R39.reuse, 0x1, P0 ;  /* 0x000000273e337211 */ /* 0x080fe200000f0eff */
[C---:B------:R-:W-:Y:S01]  /*13a0*/  IMAD R66, R41.reuse, 0x2, R64 ;  /* 0x0000000229427824 */ /* 0x040fe200078e0240 */
[CC--:B------:R-:W-:Y:S01]  /*13b0*/  LEA R58, P1, R64.reuse, R38.reuse, 0x1 ;  /* 0x00000026403a7211 */ /* 0x0c0fe200078208ff */
[----:B------:R-:W5:Y:S04]  /*13c0*/  LDG.E.U16 R55, desc[UR16][R54.64] ;  /* 0x0000001036377981 */ /* 0x000f68000c1e1500 */
[----:B------:R0:W5:Y:S01]  /*13d0*/  LDG.E.U16 R51, desc[UR16][R50.64] ;  /* 0x0000001032337981 */ /* 0x000162000c1e1500 */
[----:B------:R-:W-:Y:S01]  /*13e0*/  LEA.HI.X.SX32 R59, R64, R39, 0x1, P1 ;  /* 0x00000027403b7211 */ /* 0x000fe200008f0eff */
[----:B------:R-:W-:Y:S01]  /*13f0*/  IMAD R62, R41, 0x2, R66 ;  /* 0x00000002293e7824 */ /* 0x000fe200078e0242 */
[----:B-1----:R-:W-:Y:S01]  /*1400*/  LEA R52, P0, R66, R38, 0x1 ;  /* 0x0000002642347211 */ /* 0x002fe200078008ff */
[----:B0-----:R-:W-:-:S03]  /*1410*/  IMAD R50, R36, R95, RZ ;  /* 0x0000005f24327224 */ /* 0x001fc600078e02ff */
[-C--:B------:R-:W-:Y:S01]  /*1420*/  LEA.HI.X.SX32 R53, R66, R39.reuse, 0x1, P0 ;  /* 0x0000002742357211 */ /* 0x080fe200000f0eff */
[----:B------:R0:W5:Y:S01]  /*1430*/  LDG.E.U16 R59, desc[UR16][R58.64] ;  /* 0x000000103a3b7981 */ /* 0x000162000c1e1500 */
[----:B------:R-:W-:Y:S01]  /*1440*/  IMAD R54, R95, 0x2, R50 ;  /* 0x000000025f367824 */ /* 0x000fe200078e0232 */
[CC--:B------:R-:W-:Y:S01]  /*1450*/  LEA R56, P0, R62.reuse, R38.reuse, 0x1 ;  /* 0x000000263e387211 */ /* 0x0c0fe200078008ff */
[----:B------:R-:W-:Y:S02]  /*1460*/  IMAD R64, R41, 0x2, R62 ;  /* 0x0000000229407824 */ /* 0x000fe400078e023e */
[----:B------:R1:W5:Y:S01]  /*1470*/  LDG.E.U16 R53, desc[UR16][R52.64] ;  /* 0x0000001034357981 */ /* 0x000362000c1e1500 */
[----:B------:R-:W-:Y:S01]  /*1480*/  LEA.HI.X.SX32 R57, R62, R39, 0x1, P0 ;  /* 0x000000273e397211 */ /* 0x000fe200000f0eff */
[----:B0-----:R-:W-:Y:S01]  /*1490*/  IMAD R58, R95, 0x2, R54 ;  /* 0x000000025f3a7824 */ /* 0x001fe200078e0236 */
[----:B------:R-:W-:Y:S01]  /*14a0*/  LEA R60, P1, R64, R38, 0x1 ;  /* 0x00000026403c7211 */ /* 0x000fe200078208ff */
[----:B------:R-:W-:-:S03]  /*14b0*/  IMAD R41, R41, 0x2, R64 ;  /* 0x0000000229297824 */ /* 0x000fc600078e0240 */
[----:B------:R0:W5:Y:S01]  /*14c0*/  LDG.E.U16 R57, desc[UR16][R56.64] ;  /* 0x0000001038397981 */ /* 0x000162000c1e1500 */
[----:B------:R-:W-:Y:S01]  /*14d0*/  IMAD R62, R95, 0x2, R58 ;  /* 0x000000025f3e7824 */ /* 0x000fe200078e023a */
[----:B------:R-:W-:-:S04]  /*14e0*/  LEA.HI.X.SX32 R61, R64, R39, 0x1, P1 ;  /* 0x00000027403d7211 */ /* 0x000fc800008f0eff */
[C---:B------:R-:W-:Y:S02]  /*14f0*/  LEA R64, R95.reuse, R62, 0x1 ;  /* 0x0000003e5f407211 */ /* 0x040fe400078e08ff */
[----:B------:R2:W5:Y:S03]  /*1500*/  LDG.E.U16 R61, desc[UR16][R60.64] ;  /* 0x000000103c3d7981 */ /* 0x000566000c1e1500 */
[----:B-1----:R-:W-:-:S04]  /*1510*/  IMAD R52, R95, 0x2, R64 ;  /* 0x000000025f347824 */ /* 0x002fc800078e0240 */
[----:B------:R-:W-:-:S04]  /*1520*/  IMAD R66, R95, 0x2, R52 ;  /* 0x000000025f427824 */ /* 0x000fc800078e0234 */
[----:B0-----:R-:W-:-:S04]  /*1530*/  IMAD R56, R95, 0x2, R66 ;  /* 0x000000025f387824 */ /* 0x001fc800078e0242 */
[----:B--2---:R-:W-:-:S04]  /*1540*/  IMAD R60, R95, 0x2, R56 ;  /* 0x000000025f3c7824 */ /* 0x004fc800078e0238 */
[----:B------:R-:W-:-:S04]  /*1550*/  IMAD R68, R95, 0x2, R60 ;  /* 0x000000025f447824 */ /* 0x000fc800078e023c */
[----:B------:R-:W-:-:S04]  /*1560*/  IMAD R70, R95, 0x2, R68 ;  /* 0x000000025f467824 */ /* 0x000fc800078e0244 */
[----:B------:R-:W-:-:S04]  /*1570*/  IMAD R72, R95, 0x2, R70 ;  /* 0x000000025f487824 */ /* 0x000fc800078e0246 */
[----:B------:R-:W-:-:S04]  /*1580*/  IMAD R74, R95, 0x2, R72 ;  /* 0x000000025f4a7824 */ /* 0x000fc800078e0248 */
[----:B------:R-:W-:-:S04]  /*1590*/  IMAD R76, R95, 0x2, R74 ;  /* 0x000000025f4c7824 */ /* 0x000fc800078e024a */
[----:B------:R-:W-:-:S04]  /*15a0*/  IMAD R78, R95, 0x2, R76 ;  /* 0x000000025f4e7824 */ /* 0x000fc800078e024c */
[----:B------:R-:W-:-:S04]  /*15b0*/  IMAD R80, R95, 0x2, R78 ;  /* 0x000000025f507824 */ /* 0x000fc800078e024e */
[----:B------:R-:W-:Y:S01]  /*15c0*/  IMAD R82, R95, 0x2, R80 ;  /* 0x000000025f527824 */ /* 0x000fe200078e0250 */
[----:B------:R-:W-:-:S03]  /*15d0*/  LEA R38, P0, R41, R38, 0x1 ;  /* 0x0000002629267211 */ /* 0x000fc600078008ff */
[----:B------:R-:W-:Y:S01]  /*15e0*/  IMAD R84, R95, 0x2, R82 ;  /* 0x000000025f547824 */ /* 0x000fe200078e0252 */
[----:B------:R-:W-:-:S03]  /*15f0*/  LEA.HI.X.SX32 R39, R41, R39, 0x1, P0 ;  /* 0x0000002729277211 */ /* 0x000fc600000f0eff */
[C---:B------:R-:W-:Y:S01]  /*1600*/  IMAD R86, R95.reuse, 0x2, R84 ;  /* 0x000000025f567824 */ /* 0x040fe200078e0254 */
[----:B------:R-:W-:Y:S01]  /*1610*/  LOP3.LUT R36, R0, 0x7f, RZ, 0xc0, !PT ;  /* 0x0000007f00247812 */ /* 0x000fe200078ec0ff */
[----:B------:R0:W5:Y:S03]  /*1620*/  LDG.E.U16 R157, desc[UR16][R38.64] ;  /* 0x00000010269d7981 */ /* 0x000166000c1e1500 */
[----:B------:R-:W-:-:S05]  /*1630*/  LEA R88, R95, R86, 0x1 ;  /* 0x000000565f587211 */ /* 0x000fca00078e08ff */
[C---:B------:R-:W-:Y:S01]  /*1640*/  IMAD R90, R95.reuse, 0x2, R88 ;  /* 0x000000025f5a7824 */ /* 0x040fe200078e0258 */
[--C-:B0-----:R-:W-:Y:S02]  /*1650*/  SHF.R.U32.HI R38, RZ, 0x5, R0.reuse ;  /* 0x00000005ff267819 */ /* 0x101fe40000011600 */
[----:B------:R-:W-:Y:S02]  /*1660*/  SHF.R.S32.HI R39, RZ, 0x7, R0 ;  /* 0x00000007ff277819 */ /* 0x000fe40000011400 */
[----:B------:R-:W-:Y:S01]  /*1670*/  R2UR UR40, R38 ;  /* 0x00000000262872ca */ /* 0x000fe200000e0000 */
[----:B------:R-:W-:Y:S02]  /*1680*/  IMAD R38, R36, UR4, RZ ;  /* 0x0000000424267c24 */ /* 0x000fe4000f8e02ff */
[----:B------:R-:W-:Y:S02]  /*1690*/  IMAD R92, R95, 0x2, R90 ;  /* 0x000000025f5c7824 */ /* 0x000fe400078e025a */
[----:B------:R-:W-:Y:S01]  /*16a0*/  IMAD R36, R94, UR7, RZ ;  /* 0x000000075e247c24 */ /* 0x000fe2000f8e02ff */
[----:B------:R-:W-:Y:S01]  /*16b0*/  SGXT R94, R39, 0x1 ;  /* 0x00000001275e781a */ /* 0x000fe20000000200 */
[----:B------:R-:W-:-:S02]  /*16c0*/  IMAD R136, R95, 0x2, R92 ;  /* 0x000000025f887824 */ /* 0x000fc400078e025c */
[----:B------:R-:W-:Y:S02]  /*16d0*/  IMAD.SHL.U32 R41, R38, 0x2, RZ ;  /* 0x0000000226297824 */ /* 0x000fe400078e00ff */
[----:B------:R-:W-:Y:S02]  /*16e0*/  IMAD.SHL.U32 R39, R36, 0x2, RZ ;  /* 0x0000000224277824 */ /* 0x000fe400078e00ff */
[----:B------:R-:W-:Y:S02]  /*16f0*/  IMAD R138, R95, 0x2, R136 ;  /* 0x000000025f8a7824 */ /* 0x000fe400078e0288 */
[----:B------:R-:W-:Y:S01]  /*1700*/  IMAD.HI R38, R38, 0x2, RZ ;  /* 0x0000000226267827 */ /* 0x000fe200078e02ff */
[----:B------:R-:W-:-:S03]  /*1710*/  IADD3 R41, P0, P1, R41, R96, R39 ;  /* 0x0000006029297210 */ /* 0x000fc6000791e027 */
[----:B------:R-:W-:Y:S01]  /*1720*/  IMAD.HI R36, R36, 0x2, RZ ;  /* 0x0000000224247827 */ /* 0x000fe200078e02ff */
[----:B----4-:R-:W-:Y:S02]  /*1730*/  R2UR UR10, R63 ;  /* 0x000000003f0a72ca */ /* 0x010fe400000e0000 */
[----:B------:R-:W-:Y:S01]  /*1740*/  LEA R134, P3, R62, R41, 0x1 ;  /* 0x000000293e867211 */ /* 0x000fe200078608ff */
[C---:B------:R-:W-:Y:S01]  /*1750*/  IMAD R146, R95.reuse, 0x2, R138 ;  /* 0x000000025f927824 */ /* 0x040fe200078e028a */
[----:B------:R-:W-:Y:S02]  /*1760*/  IADD3.X R63, PT, PT, R38, R97, R36, P0, P1 ;  /* 0x00000061263f7210 */ /* 0x000fe400007e2424 */
[-C--:B------:R-:W-:Y:S02]  /*1770*/  LEA R144, P0, R50, R41.reuse, 0x1 ;  /* 0x0000002932907211 */ /* 0x080fe400078008ff */
[-C--:B------:R-:W-:Y:S02]  /*1780*/  LEA R142, P1, R54, R41.reuse, 0x1 ;  /* 0x00000029368e7211 */ /* 0x080fe400078208ff */
[----:B------:R-:W-:Y:S01]  /*1790*/  LEA R140, P2, R58, R41, 0x1 ;  /* 0x000000293a8c7211 */ /* 0x000fe200078408ff */
[----:B------:R-:W-:Y:S01]  /*17a0*/  IMAD R148, R95, 0x2, R146 ;  /* 0x000000025f947824 */ /* 0x000fe200078e0292 */
[----:B------:R-:W-:-:S02]  /*17b0*/  LEA.HI.X.SX32 R135, R62, R63, 0x1, P3 ;  /* 0x0000003f3e877211 */ /* 0x000fc400018f0eff */
[-C--:B------:R-:W-:Y:S02]  /*17c0*/  LEA.HI.X.SX32 R145, R50, R63.reuse, 0x1, P0 ;  /* 0x0000003f32917211 */ /* 0x080fe400000f0eff */
[-C--:B------:R-:W-:Y:S02]  /*17d0*/  LEA.HI.X.SX32 R143, R54, R63.reuse, 0x1, P1 ;  /* 0x0000003f368f7211 */ /* 0x080fe400008f0eff */
[----:B------:R-:W-:Y:S02]  /*17e0*/  LEA.HI.X.SX32 R141, R58, R63, 0x1, P2 ;  /* 0x0000003f3a8d7211 */ /* 0x000fe400010f0eff */
[-C--:B------:R-:W-:Y:S01]  /*17f0*/  LEA R126, P3, R56, R41.reuse, 0x1 ;  /* 0x00000029387e7211 */ /* 0x080fe200078608ff */
[----:B------:R-:W-:Y:S01]  /*1800*/  IMAD R150, R95, 0x2, R148 ;  /* 0x000000025f967824 */ /* 0x000fe200078e0294 */
[-C--:B------:R-:W-:Y:S02]  /*1810*/  LEA R132, P0, R64, R41.reuse, 0x1 ;  /* 0x0000002940847211 */ /* 0x080fe400078008ff */
[----:B------:R-:W-:-:S02]  /*1820*/  LEA R130, P1, R52, R41, 0x1 ;  /* 0x0000002934827211 */ /* 0x000fc400078208ff */
[----:B------:R-:W-:Y:S02]  /*1830*/  LEA R128, P2, R66, R41, 0x1 ;  /* 0x0000002942807211 */ /* 0x000fe400078408ff */
[-C--:B------:R-:W-:Y:S01]  /*1840*/  LEA.HI.X.SX32 R127, R56, R63.reuse, 0x1, P3 ;  /* 0x0000003f387f7211 */ /* 0x080fe200018f0eff */
[----:B------:R-:W-:Y:S01]  /*1850*/  IMAD R152, R95, 0x2, R150 ;  /* 0x000000025f987824 */ /* 0x000fe200078e0296 */
[-C--:B------:R-:W-:Y:S02]  /*1860*/  LEA.HI.X.SX32 R133, R64, R63.reuse, 0x1, P0 ;  /* 0x0000003f40857211 */ /* 0x080fe400000f0eff */
[-C--:B------:R-:W-:Y:S02]  /*1870*/  LEA.HI.X.SX32 R131, R52, R63.reuse, 0x1, P1 ;  /* 0x0000003f34837211 */ /* 0x080fe400008f0eff */
[----:B------:R-:W-:Y:S02]  /*1880*/  LEA.HI.X.SX32 R129, R66, R63, 0x1, P2 ;  /* 0x0000003f42817211 */ /* 0x000fe400010f0eff */
[----:B------:R-:W-:-:S02]  /*1890*/  LEA R118, P3, R72, R41, 0x1 ;  /* 0x0000002948767211 */ /* 0x000fc400078608ff */
[-C--:B------:R-:W-:Y:S02]  /*18a0*/  LEA R124, P0, R60, R41.reuse, 0x1 ;  /* 0x000000293c7c7211 */ /* 0x080fe400078008ff */
[-C--:B------:R-:W-:Y:S02]  /*18b0*/  LEA R122, P1, R68, R41.reuse, 0x1 ;  /* 0x00000029447a7211 */ /* 0x080fe400078208ff */
[----:B------:R-:W-:Y:S01]  /*18c0*/  LEA R120, P2, R70, R41, 0x1 ;  /* 0x0000002946787211 */ /* 0x000fe200078408ff */
[----:B------:R-:W-:Y:S01]  /*18d0*/  IMAD R154, R95, 0x2, R152 ;  /* 0x000000025f9a7824 */ /* 0x000fe200078e0298 */
[----:B------:R-:W-:Y:S02]  /*18e0*/  LOP3.LUT R79, R0, 0x3f, RZ, 0xc0, !PT ;  /* 0x0000003f004f7812 */ /* 0x000fe400078ec0ff */
[-C--:B------:R-:W-:Y:S02]  /*18f0*/  LEA.HI.X.SX32 R119, R72, R63.reuse, 0x1, P3 ;  /* 0x0000003f48777211 */ /* 0x080fe400018f0eff */
[----:B------:R-:W-:-:S02]  /*1900*/  LEA.HI.X.SX32 R125, R60, R63, 0x1, P0 ;  /* 0x0000003f3c7d7211 */ /* 0x000fc400000f0eff */
[-C--:B------:R-:W-:Y:S02]  /*1910*/  LEA.HI.X.SX32 R123, R68, R63.reuse, 0x1, P1 ;  /* 0x0000003f447b7211 */ /* 0x080fe400008f0eff */
[----:B------:R-:W-:Y:S02]  /*1920*/  LEA.HI.X.SX32 R121, R70, R63, 0x1, P2 ;  /* 0x0000003f46797211 */ /* 0x000fe400010f0eff */
[-C--:B------:R-:W-:Y:S02]  /*1930*/  LEA R110, P3, R80, R41.reuse, 0x1 ;  /* 0x00000029506e7211 */ /* 0x080fe400078608ff */
[-C--:B------:R-:W-:Y:S02]  /*1940*/  LEA R116, P0, R74, R41.reuse, 0x1 ;  /* 0x000000294a747211 */ /* 0x080fe400078008ff */
[-C--:B------:R-:W-:Y:S02]  /*1950*/  LEA R114, P1, R76, R41.reuse, 0x1 ;  /* 0x000000294c727211 */ /* 0x080fe400078208ff */
[----:B------:R-:W-:Y:S01]  /*1960*/  LEA R112, P2, R78, R41, 0x1 ;  /* 0x000000294e707211 */ /* 0x000fe200078408ff */
[----:B------:R-:W-:Y:S01]  /*1970*/  IMAD.SHL.U32 R79, R79, 0x2, RZ ;  /* 0x000000024f4f7824 */ /* 0x000fe200078e00ff */
[-C--:B------:R-:W-:Y:S01]  /*1980*/  LEA.HI.X.SX32 R111, R80, R63.reuse, 0x1, P3 ;  /* 0x0000003f506f7211 */ /* 0x080fe200018f0eff */
[----:B------:R-:W-:Y:S01]  /*1990*/  IMAD R156, R95, 0x2, R154 ;  /* 0x000000025f9c7824 */ /* 0x000fe200078e029a */
[----:B------:R-:W-:-:S02]  /*19a0*/  LEA.HI.X.SX32 R117, R74, R63, 0x1, P0 ;  /* 0x0000003f4a757211 */ /* 0x000fc400000f0eff */
[-C--:B------:R-:W-:Y:S02]  /*19b0*/  LEA.HI.X.SX32 R115, R76, R63.reuse, 0x1, P1 ;  /* 0x0000003f4c737211 */ /* 0x080fe400008f0eff */
[----:B------:R-:W-:Y:S02]  /*19c0*/  LEA.HI.X.SX32 R113, R78, R63, 0x1, P2 ;  /* 0x0000003f4e717211 */ /* 0x000fe400010f0eff */
[-C--:B------:R-:W-:Y:S02]  /*19d0*/  LEA R102, P3, R88, R41.reuse, 0x1 ;  /* 0x0000002958667211 */ /* 0x080fe400078608ff */
[-C--:B------:R-:W-:Y:S02]  /*19e0*/  LEA R108, P0, R82, R41.reuse, 0x1 ;  /* 0x00000029526c7211 */ /* 0x080fe400078008ff */
[-C--:B------:R-:W-:Y:S02]  /*19f0*/  LEA R106, P1, R84, R41.reuse, 0x1 ;  /* 0x00000029546a7211 */ /* 0x080fe400078208ff */
[----:B------:R-:W-:Y:S01]  /*1a00*/  LEA R104, P2, R86, R41, 0x1 ;  /* 0x0000002956687211 */ /* 0x000fe200078408ff */
[----:B------:R-:W-:Y:S01]  /*1a10*/  IMAD R158, R95, 0x2, R156 ;  /* 0x000000025f9e7824 */ /* 0x000fe200078e029c */
[----:B------:R-:W-:-:S02]  /*1a20*/  LOP3.LUT R39, R79, 0x90, R94, 0x78, !PT ;  /* 0x000000904f277812 */ /* 0x000fc400078e785e */
[-C--:B------:R-:W-:Y:S02]  /*1a30*/  LEA.HI.X.SX32 R103, R88, R63.reuse, 0x1, P3 ;  /* 0x0000003f58677211 */ /* 0x080fe400018f0eff */
[-C--:B------:R-:W-:Y:S02]  /*1a40*/  LEA.HI.X.SX32 R109, R82, R63.reuse, 0x1, P0 ;  /* 0x0000003f526d7211 */ /* 0x080fe400000f0eff */
[-C--:B------:R-:W-:Y:S02]  /*1a50*/  LEA.HI.X.SX32 R107, R84, R63.reuse, 0x1, P1 ;  /* 0x0000003f546b7211 */ /* 0x080fe400008f0eff */
[----:B------:R-:W-:Y:S02]  /*1a60*/  LEA.HI.X.SX32 R105, R86, R63, 0x1, P2 ;  /* 0x0000003f56697211 */ /* 0x000fe400010f0eff */
[-C--:B------:R-:W-:Y:S02]  /*1a70*/  LEA R94, P3, R138, R41.reuse, 0x1 ;  /* 0x000000298a5e7211 */ /* 0x080fe400078608ff */
[----:B------:R-:W-:-:S02]  /*1a80*/  LEA R100, P0, R90, R41, 0x1 ;  /* 0x000000295a647211 */ /* 0x000fc400078008ff */
[-C--:B------:R-:W-:Y:S02]  /*1a90*/  LEA R98, P1, R92, R41.reuse, 0x1 ;  /* 0x000000295c627211 */ /* 0x080fe400078208ff */
[----:B------:R-:W-:Y:S02]  /*1aa0*/  LEA R96, P2, R136, R41, 0x1 ;  /* 0x0000002988607211 */ /* 0x000fe400078408ff */
[----:B------:R-:W-:Y:S02]  /*1ab0*/  LEA R36, R95, R158, 0x1 ;  /* 0x0000009e5f247211 */ /* 0x000fe400078e08ff */
[-C--:B------:R-:W-:Y:S02]  /*1ac0*/  LEA.HI.X.SX32 R95, R138, R63.reuse, 0x1, P3 ;  /* 0x0000003f8a5f7211 */ /* 0x080fe400018f0eff */
[-C--:B------:R-:W-:Y:S02]  /*1ad0*/  LEA.HI.X.SX32 R101, R90, R63.reuse, 0x1, P0 ;  /* 0x0000003f5a657211 */ /* 0x080fe400000f0eff */
[----:B------:R-:W-:-:S02]  /*1ae0*/  LEA.HI.X.SX32 R99, R92, R63, 0x1, P1 ;  /* 0x0000003f5c637211 */ /* 0x000fc400008f0eff */
[----:B------:R-:W-:Y:S02]  /*1af0*/  LEA.HI.X.SX32 R97, R136, R63, 0x1, P2 ;  /* 0x0000003f88617211 */ /* 0x000fe400010f0eff */
[-C--:B------:R-:W-:Y:S02]  /*1b00*/  LEA R86, P3, R152, R41.reuse, 0x1 ;  /* 0x0000002998567211 */ /* 0x080fe400078608ff */
[-C--:B------:R-:W-:Y:S02]  /*1b10*/  LEA R92, P0, R146, R41.reuse, 0x1 ;  /* 0x00000029925c7211 */ /* 0x080fe400078008ff */
[-C--:B------:R-:W-:Y:S02]  /*1b20*/  LEA R90, P1, R148, R41.reuse, 0x1 ;  /* 0x00000029945a7211 */ /* 0x080fe400078208ff */
[----:B------:R-:W-:Y:S02]  /*1b30*/  LEA R88, P2, R150, R41, 0x1 ;  /* 0x0000002996587211 */ /* 0x000fe400078408ff */
[----:B------:R-:W-:-:S02]  /*1b40*/  LEA.HI.X.SX32 R87, R152, R63, 0x1, P3 ;  /* 0x0000003f98577211 */ /* 0x000fc400018f0eff */
[----:B------:R-:W-:Y:S02]  /*1b50*/  LOP3.LUT R38, R0, 0x40, RZ, 0xc0, !PT ;  /* 0x0000004000267812 */ /* 0x000fe400078ec0ff */
[-C--:B------:R-:W-:Y:S02]  /*1b60*/  LEA.HI.X.SX32 R93, R146, R63.reuse, 0x1, P0 ;  /* 0x0000003f925d7211 */ /* 0x080fe400000f0eff */
[-C--:B------:R-:W-:Y:S02]  /*1b70*/  LEA.HI.X.SX32 R91, R148, R63.reuse, 0x1, P1 ;  /* 0x0000003f945b7211 */ /* 0x080fe400008f0eff */
[----:B------:R-:W-:Y:S02]  /*1b80*/  LEA.HI.X.SX32 R89, R150, R63, 0x1, P2 ;  /* 0x0000003f96597211 */ /* 0x000fe400010f0eff */
[-C--:B------:R-:W-:Y:S02]  /*1b90*/  LEA R78, P3, R36, R41.reuse, 0x1 ;  /* 0x00000029244e7211 */ /* 0x080fe400078608ff */
[----:B------:R-:W-:-:S02]  /*1ba0*/  LEA R84, P0, R154, R41, 0x1 ;  /* 0x000000299a547211 */ /* 0x000fc400078008ff */
[-C--:B------:R-:W-:Y:S02]  /*1bb0*/  LEA R82, P1, R156, R41.reuse, 0x1 ;  /* 0x000000299c527211 */ /* 0x080fe400078208ff */
[----:B------:R-:W-:Y:S02]  /*1bc0*/  LEA R80, P2, R158, R41, 0x1 ;  /* 0x000000299e507211 */ /* 0x000fe400078408ff */
[-C--:B------:R-:W-:Y:S01]  /*1bd0*/  LEA.HI.X.SX32 R79, R36, R63.reuse, 0x1, P3 ;  /* 0x0000003f244f7211 */ /* 0x080fe200018f0eff */
[----:B------:R-:W-:Y:S01]  /*1be0*/  IMAD R36, R38, 0x100, R39 ;  /* 0x0000010026247824 */ /* 0x000fe200078e0227 */
[-C--:B------:R-:W-:Y:S02]  /*1bf0*/  LEA.HI.X.SX32 R85, R154, R63.reuse, 0x1, P0 ;  /* 0x0000003f9a557211 */ /* 0x080fe400000f0eff */
[-C--:B------:R-:W-:Y:S02]  /*1c00*/  LEA.HI.X.SX32 R83, R156, R63.reuse, 0x1, P1 ;  /* 0x0000003f9c537211 */ /* 0x080fe400008f0eff */
[----:B------:R-:W-:Y:S01]  /*1c10*/  LEA.HI.X.SX32 R81, R158, R63, 0x1, P2 ;  /* 0x0000003f9e517211 */ /* 0x000fe200010f0eff */
[----:B------:R-:W-:Y:S06]  /*1c20*/  BRA.U UP0, `(.L_x_5) ;  /* 0x0000000100187547 */ /* 0x000fec000b800000 */
[----:B------:R-:W-:Y:S01]  /*1c30*/  ELECT P0, URZ, PT ;  /* 0x0000000000ff782f */ /* 0x000fe20003800000 */
[----:B------:R-:W-:Y:S01]  /*1c40*/  IMAD.MOV.U32 R41, RZ, RZ, 0x1 ;  /* 0x00000001ff297424 */ /* 0x000fe200078e00ff */
[----:B------:R-:W-:Y:S01]  /*1c50*/  UMOV UR4, 0x40 ;  /* 0x0000004000047882 */ /* 0x000fe20000000000 */
[----:B------:R-:W-:Y:S01]  /*1c60*/  UVIRTCOUNT.DEALLOC.SMPOOL 0x80 ;  /* 0x000000800000784c */ /* 0x000fe20000000000 */
[----:B------:R-:W-:-:S09]  /*1c70*/  ULEA UR4, UR6, UR4, 0x18 ;  /* 0x0000000406047291 */ /* 0x000fd2000f8ec0ff */
[----:B------:R0:W-:Y:S03]  /*1c80*/  @P0 STS.U8 [UR4], R41 ;  /* 0x00000029ff000988 */ /* 0x0001e60008000004 */
.L_x_5:
[----:B------:R-:W-:Y:S01]  /*1c90*/  USHF.L.U32 UR21, UR40, 0x15, URZ ;  /* 0x0000001528157899 */ /* 0x000fe200080006ff */
[----:B-----5:R1:W-:Y:S01]  /*1ca0*/  STS.U16 [R36+UR9], R3 ;  /* 0x0000000324007988 */ /* 0x0203e20008000409 */
[----:B------:R-:W-:Y:S01]  /*1cb0*/  ULOP3.LUT UR69, UR40, 0x4, URZ, 0xc0, !UPT ;  /* 0x0000000428457892 */ /* 0x000fe2000f8ec0ff */
[----:B------:R-:W-:Y:S01]  /*1cc0*/  LOP3.LUT P6, RZ, R0, 0xff, RZ, 0xc0, !PT ;  /* 0x000000ff00ff7812 */ /* 0x000fe200078cc0ff */
[----:B------:R-:W-:Y:S01]  /*1cd0*/  ULOP3.LUT UR21, UR21, 0x600000, URZ, 0xc0, !UPT ;  /* 0x0060000015157892 */ /* 0x000fe2000f8ec0ff */
[----:B------:R2:W-:Y:S01]  /*1ce0*/  STS.U16 [R36+UR9+0x400], R4 ;  /* 0x0004000424007988 */ /* 0x0005e20008000409 */
[----:B------:R-:W-:Y:S01]  /*1cf0*/  UMOV UR4, 0x1 ;  /* 0x0000000100047882 */ /* 0x000fe20000000000 */
[----:B------:R-:W-:Y:S02]  /*1d00*/  UIADD3 UR12, UPT, UPT, UR8, 0x80, URZ ;  /* 0x00000080080c7890 */ /* 0x000fe4000fffe0ff */
[----:B------:R-:W-:Y:S01]  /*1d10*/  UIADD3 UR11, UPT, UPT, UR10, UR21, URZ ;  /* 0x000000150a0b7290 */ /* 0x000fe2000fffe0ff */
[----:B------:R3:W-:Y:S01]  /*1d20*/  STS.U16 [R36+UR9+0x800], R11 ;  /* 0x0008000b24007988 */ /* 0x0007e20008000409 */
[----:B-1----:R-:W-:-:S02]  /*1d30*/  LOP3.LUT R3, R36, 0x20, RZ, 0x3c, !PT ;  /* 0x0000002024037812 */ /* 0x002fc400078e3cff */
[----:B------:R-:W-:Y:S01]  /*1d40*/  ULEA UR11, UR69, UR11, 0x4 ;  /* 0x0000000b450b7291 */ /* 0x000fe2000f8e20ff */
[----:B------:R1:W-:Y:S01]  /*1d50*/  STS.U16 [R36+UR9+0xc00], R15 ;  /* 0x000c000f24007988 */ /* 0x0003e20008000409 */
[----:B--2---:R-:W-:Y:S01]  /*1d60*/  LOP3.LUT R4, R36, 0x40, RZ, 0x3c, !PT ;  /* 0x0000004024047812 */ /* 0x004fe200078e3cff */
[----:B------:R-:W-:Y:S01]  /*1d70*/  VOTEU.ALL UP1, P6 ;  /* 0x0000000000ff7886 */ /* 0x000fe20003020000 */
[----:B------:R-:W-:Y:S01]  /*1d80*/  VOTEU.ALL UP2, P6 ;  /* 0x0000000000ff7886 */ /* 0x000fe20003040000 */
[----:B------:R2:W-:Y:S01]  /*1d90*/  STS.U16 [R36+UR9+0x1000], R19 ;  /* 0x0010001324007988 */ /* 0x0005e20008000409 */
[----:B------:R-:W-:Y:S02]  /*1da0*/  ISETP.LT.AND P0, PT, RZ, UR12, PT ;  /* 0x0000000cff007c0c */ /* 0x000fe4000bf01270 */
[----:B------:R-:W-:-:S04]  /*1db0*/  @!UP1 UIADD3 UR14, UPT, UPT, -UR4, 0x100000, URZ ;  /* 0x00100000040e9890 */ /* 0x000fc8000fffe1ff */
[----:B------:R-:W-:Y:S02]  /*1dc0*/  @!UP1 USHF.L.U32 UR15, UR14, 0xb, URZ ;  /* 0x0000000b0e0f9899 */ /* 0x000fe400080006ff */
[----:B------:R-:W-:Y:S01]  /*1dd0*/  @!UP1 USHF.L.U32 UR14, UR14, 0x1, URZ ;  /* 0x000000010e0e9899 */ /* 0x000fe200080006ff */
[----:B------:R4:W-:Y:S01]  /*1de0*/  STS.U16 [R36+UR9+0x1400], R23 ;  /* 0x0014001724007988 */ /* 0x0009e20008000409 */
[----:B---3--:R-:W-:Y:S02]  /*1df0*/  PRMT R11, RZ, 0x7610, R11 ;  /* 0x00007610ff0b7816 */ /* 0x008fe4000000000b */
[----:B-1----:R-:W-:Y:S01]  /*1e00*/  PRMT R15, RZ, 0x7610, R15 ;  /* 0x00007610ff0f7816 */ /* 0x002fe2000000000f */
[----:B------:R1:W-:Y:S01]  /*1e10*/  STS.U16 [R36+UR9+0x1800], R27 ;  /* 0x0018001b24007988 */ /* 0x0003e20008000409 */
[----:B--2---:R-:W-:-:S03]  /*1e20*/  PRMT R19, RZ, 0x7610, R19 ;  /* 0x00007610ff137816 */ /* 0x004fc60000000013 */
[----:B------:R2:W-:Y:S01]  /*1e30*/  STS.U16 [R36+UR9+0x1c00], R31 ;  /* 0x001c001f24007988 */ /* 0x0005e20008000409 */
[----:B----4-:R-:W-:-:S03]  /*1e40*/  PRMT R23, RZ, 0x7610, R23 ;  /* 0x00007610ff177816 */ /* 0x010fc60000000017 */
[----:B------:R-:W-:Y:S01]  /*1e50*/  STS.U16 [R36+UR9+0x2000], R35 ;  /* 0x0020002324007988 */ /* 0x000fe20008000409 */
[----:B-1----:R-:W-:-:S03]  /*1e60*/  PRMT R27, RZ, 0x7610, R27 ;  /* 0x00007610ff1b7816 */ /* 0x002fc6000000001b */
[----:B------:R-:W-:Y:S01]  /*1e70*/  STS.U16 [R36+UR9+0x2400], R43 ;  /* 0x0024002b24007988 */ /* 0x000fe20008000409 */
[----:B--2---:R-:W-:-:S03]  /*1e80*/  PRMT R31, RZ, 0x7610, R31 ;  /* 0x00007610ff1f7816 */ /* 0x004fc6000000001f */
[----:B------:R-:W-:Y:S04]  /*1e90*/  STS.U16 [R36+UR9+0x2800], R47 ;  /* 0x0028002f24007988 */ /* 0x000fe80008000409 */
[----:B------:R-:W-:Y:S04]  /*1ea0*/  STS.U16 [R36+UR9+0x2c00], R67 ;  /* 0x002c004324007988 */ /* 0x000fe80008000409 */
[----:B------:R-:W-:Y:S04]  /*1eb0*/  STS.U16 [R36+UR9+0x3000], R75 ;  /* 0x0030004b24007988 */ /* 0x000fe80008000409 */
[----:B------:R-:W-:Y:S04]  /*1ec0*/  STS.U16 [R36+UR9+0x3400], R147 ;  /* 0x0034009324007988 */ /* 0x000fe80008000409 */
[----:B------:R-:W-:Y:S04]  /*1ed0*/  STS.U16 [R36+UR9+0x3800], R155 ;  /* 0x0038009b24007988 */ /* 0x000fe80008000409 */
[----:B------:R-:W-:Y:S04]  /*1ee0*/  STS.U16 [R36+UR9+0x3c00], R53 ;  /* 0x003c003524007988 */ /* 0x000fe80008000409 */
[----:B------:R1:W-:Y:S04]  /*1ef0*/  STS.U16 [R3+UR9+0x100], R5 ;  /* 0x0001000503007988 */ /* 0x0003e80008000409 */
[----:B------:R2:W-:Y:S04]  /*1f00*/  STS.U16 [R3+UR9+0x500], R8 ;  /* 0x0005000803007988 */ /* 0x0005e80008000409 */
[----:B------:R3:W-:Y:S01]  /*1f10*/  STS.U16 [R3+UR9+0x900], R12 ;  /* 0x0009000c03007988 */ /* 0x0007e20008000409 */
[----:B-1----:R-:W-:-:S03]  /*1f20*/  PRMT R5, RZ, 0x7610, R5 ;  /* 0x00007610ff057816 */ /* 0x002fc60000000005 */
[----:B------:R1:W-:Y:S01]  /*1f30*/  STS.U16 [R3+UR9+0xd00], R16 ;  /* 0x000d001003007988 */ /* 0x0003e20008000409 */
[----:B--2---:R-:W-:-:S03]  /*1f40*/  PRMT R8, RZ, 0x7610, R8 ;  /* 0x00007610ff087816 */ /* 0x004fc60000000008 */
[----:B------:R2:W-:Y:S01]  /*1f50*/  STS.U16 [R3+UR9+0x1100], R20 ;  /* 0x0011001403007988 */ /* 0x0005e20008000409 */
[----:B---3--:R-:W-:-:S03]  /*1f60*/  PRMT R12, RZ, 0x7610, R12 ;  /* 0x00007610ff0c7816 */ /* 0x008fc6000000000c */
[----:B------:R3:W-:Y:S01]  /*1f70*/  STS.U16 [R3+UR9+0x1500], R24 ;  /* 0x0015001803007988 */ /* 0x0007e20008000409 */
[----:B-1----:R-:W-:-:S03]  /*1f80*/  PRMT R16, RZ, 0x7610, R16 ;  /* 0x00007610ff107816 */ /* 0x002fc60000000010 */
[----:B------:R1:W-:Y:S01]  /*1f90*/  STS.U16 [R3+UR9+0x1900], R28 ;  /* 0x0019001c03007988 */ /* 0x0003e20008000409 */
[----:B--2---:R-:W-:-:S03]  /*1fa0*/  PRMT R20, RZ, 0x7610, R20 ;  /* 0x00007610ff147816 */ /* 0x004fc60000000014 */
[----:B------:R2:W-:Y:S01]  /*1fb0*/  STS.U16 [R3+UR9+0x1d00], R32 ;  /* 0x001d002003007988 */ /* 0x0005e20008000409 */
[----:B---3--:R-:W-:-:S03]  /*1fc0*/  PRMT R24, RZ, 0x7610, R24 ;  /* 0x00007610ff187816 */ /* 0x008fc60000000018 */
        /* <DEDUP_REMOVED lines=12> */
[----:B-1----:R-:W-:-:S03]  /*2090*/  LOP3.LUT R3, R36, 0x60, RZ, 0x3c, !PT ;  /* 0x0000006024037812 */ /* 0x002fc600078e3cff */
        /* <DEDUP_REMOVED lines=12> */
[----:B------:R-:W-:Y:S01]  /*2160*/  STS.U16 [R4+UR9+0x2200], R40 ;  /* 0x0022002804007988 */ /* 0x000fe20008000409 */
[----:B--2---:R-:W-:-:S03]  /*2170*/  PRMT R29, RZ, 0x7610, R29 ;  /* 0x00007610ff1d7816 */ /* 0x004fc6000000001d */
[----:B------:R-:W-:Y:S01]  /*2180*/  STS.U16 [R4+UR9+0x2600], R45 ;  /* 0x0026002d04007988 */ /* 0x000fe20008000409 */
[----:B---3--:R-:W-:-:S03]  /*2190*/  PRMT R33, RZ, 0x7610, R33 ;  /* 0x00007610ff217816 */ /* 0x008fc60000000021 */
        /* <DEDUP_REMOVED lines=29> */
[----:B------:R1:W-:Y:S01]  /*2370*/  STS.U16 [R3+UR9+0x3f00], R157 ;  /* 0x003f009d03007988 */ /* 0x0003e20008000409 */
[----:B------:R-:W-:Y:S01]  /*2380*/  STTM.x64 tmem[UR11], RZ ;  /* 0x000000ff000079ed */ /* 0x000fe2000834000b */
[----:B------:R-:W2:Y:S02]  /*2390*/  FENCE.VIEW.ASYNC.T ;  /* 0x00000000000073c6 */ /* 0x000ea40000000200 */
[----:B--2---:R-:W-:Y:S01]  /*23a0*/  BAR.SYNC.DEFER_BLOCKING 0x0 ;  /* 0x0000000000007b1d */ /* 0x004fe20000010000 */
[----:B---3--:R-:W-:-:S02]  /*23b0*/  PRMT R34, RZ, 0x7610, R34 ;  /* 0x00007610ff227816 */ /* 0x008fc40000000022 */
[----:B-1----:R-:W-:-:S03]  /*23c0*/  PRMT R3, RZ, 0x7610, R3 ;  /* 0x00007610ff037816 */ /* 0x002fc60000000003 */
[----:B------:R-:W1:Y:S02]  /*23d0*/  FENCE.VIEW.ASYNC.S ;  /* 0x00000000000073c6 */ /* 0x000e640000000000 */
[----:B-1----:R1:W2:Y:S02]  /*23e0*/  @!UP2 SYNCS.EXCH.64 URZ, [UR9+0x14000], UR14 ;  /* 0x0140000e09ffa5b2 */ /* 0x0022a40008000100 */
[----:B--2---:R-:W-:Y:S06]  /*23f0*/  BAR.SYNC.DEFER_BLOCKING 0x0 ;  /* 0x0000000000007b1d */ /* 0x004fec0000010000 */
[----:B------:R-:W2:Y:S04]  /*2400*/  @P0 LDG.E.U16 R5, desc[UR16][R144.64] ;  /* 0x0000001090050981 */ /* 0x000ea8000c1e1500 */
[----:B------:R-:W3:Y:S04]  /*2410*/  @P0 LDG.E.U16 R7, desc[UR16][R132.64] ;  /* 0x0000001084070981 */ /* 0x000ee8000c1e1500 */
[----:B------:R-:W4:Y:S04]  /*2420*/  @P0 LDG.E.U16 R11, desc[UR16][R124.64] ;  /* 0x000000107c0b0981 */ /* 0x000f28000c1e1500 */
        /* <DEDUP_REMOVED lines=28> */
[----:B------:R-:W4:Y:S01]  /*25f0*/  @P0 LDG.E.U16 R34, desc[UR16][R78.64] ;  /* 0x000000104e220981 */ /* 0x000f22000c1e1500 */
[----:B-1----:R-:W-:-:S04]  /*2600*/  @!UP1 UIADD3 UR14, UPT, UPT, -UR4, 0x100000, URZ ;  /* 0x00100000040e9890 */ /* 0x002fc8000fffe1ff */
[----:B------:R-:W-:Y:S02]  /*2610*/  @!UP1 USHF.L.U32 UR15, UR14, 0xb, URZ ;  /* 0x0000000b0e0f9899 */ /* 0x000fe400080006ff */
[----:B------:R-:W-:Y:S01]  /*2620*/  @!UP1 USHF.L.U32 UR14, UR14, 0x1, URZ ;  /* 0x000000010e0e9899 */ /* 0x000fe200080006ff */
[----:B------:R-:W-:Y:S01]  /*2630*/  IMAD R74, R38, 0x80, R39 ;  /* 0x00000080264a7824 */ /* 0x000fe200078e0227 */
[----:B------:R-:W-:Y:S01]  /*2640*/  VOTEU.ALL UP2, P6 ;  /* 0x0000000000ff7886 */ /* 0x000fe20003040000 */
[----:B------:R-:W-:-:S04]  /*2650*/  @!UP1 UIADD3 UR4, UPT, UPT, -UR4, 0x100000, URZ ;  /* 0x0010000004049890 */ /* 0x000fc8000fffe1ff */
[----:B------:R-:W-:Y:S02]  /*2660*/  @!UP1 USHF.L.U32 UR5, UR4, 0xb, URZ ;  /* 0x0000000b04059899 */ /* 0x000fe400080006ff */
[----:B------:R-:W-:Y:S02]  /*2670*/  @!UP1 USHF.L.U32 UR4, UR4, 0x1, URZ ;  /* 0x0000000104049899 */ /* 0x000fe400080006ff */
[----:B------:R-:W-:Y:S01]  /*2680*/  UIADD3 UR20, UPT, UPT, UR9, 0xc000, URZ ;  /* 0x0000c00009147890 */ /* 0x000fe2000fffe0ff */
[----:B------:R-:W-:Y:S02]  /*2690*/  ISETP.EQ.U32.AND P1, PT, RZ, UR40, P0 ;  /* 0x00000028ff007c0c */ /* 0x000fe40008722070 */
[C---:B------:R-:W-:Y:S02]  /*26a0*/  LOP3.LUT R73, R74.reuse, 0x20, RZ, 0x3c, !PT ;  /* 0x000000204a497812 */ /* 0x040fe400078e3cff */
[C---:B------:R-:W-:Y:S02]  /*26b0*/  LOP3.LUT R72, R74.reuse, 0x40, RZ, 0x3c, !PT ;  /* 0x000000404a487812 */ /* 0x040fe400078e3cff */
[----:B------:R-:W-:Y:S01]  /*26c0*/  LOP3.LUT R71, R74, 0x60, RZ, 0x3c, !PT ;  /* 0x000000604a477812 */ /* 0x000fe200078e3cff */
[----:B------:R1:W0:Y:S01]  /*26d0*/  @!UP2 SYNCS.EXCH.64 URZ, [UR9+0x14008], UR14 ;  /* 0x0140080e09ffa5b2 */ /* 0x0002220008000100 */
[----:B------:R-:W-:Y:S01]  /*26e0*/  VOTEU.ALL UP2, P6 ;  /* 0x0000000000ff7886 */ /* 0x000fe20003040000 */
[----:B------:R-:W-:-:S04]  /*26f0*/  LOP3.LUT R35, R0, 0x80, RZ, 0xc0, !PT ;  /* 0x0000008000237812 */ /* 0x000fc800078ec0ff */
[----:B------:R-:W-:Y:S01]  /*2700*/  R2UR UR13, R35 ;  /* 0x00000000230d72ca */ /* 0x000fe200000e0000 */
[----:B-1----:R-:W-:-:S04]  /*2710*/  UIADD3 UR14, UPT, UPT, UR10, 0x80, URZ ;  /* 0x000000800a0e7890 */ /* 0x002fc8000fffe0ff */
[----:B------:R-:W-:-:S04]  /*2720*/  UIADD3 UR15, UPT, UPT, UR21, UR14, URZ ;  /* 0x0000000e150f7290 */ /* 0x000fc8000fffe0ff */
[----:B------:R-:W-:Y:S01]  /*2730*/  ULEA UR15, UR69, UR15, 0x12 ;  /* 0x0000000f450f7291 */ /* 0x000fe2000f8e90ff */
[----:B--2---:R1:W-:Y:S04]  /*2740*/  STS.U16 [R74+UR9+0x8000], R5 ;  /* 0x008000054a007988 */ /* 0x0043e80008000409 */
[----:B---3--:R1:W-:Y:S04]  /*2750*/  STS.U16 [R74+UR9+0x8400], R7 ;  /* 0x008400074a007988 */ /* 0x0083e80008000409 */
[----:B----4-:R1:W-:Y:S04]  /*2760*/  STS.U16 [R74+UR9+0x8800], R11 ;  /* 0x0088000b4a007988 */ /* 0x0103e80008000409 */
[----:B------:R1:W-:Y:S04]  /*2770*/  STS.U16 [R74+UR9+0x8c00], R15 ;  /* 0x008c000f4a007988 */ /* 0x0003e80008000409 */
        /* <DEDUP_REMOVED lines=27> */
[----:B------:R1:W-:Y:S01]  /*2930*/  STS.U16 [R71+UR9+0x9f00], R34 ;  /* 0x009f002247007988 */ /* 0x0003e20008000409 */
[----:B0-----:R0:W-:Y:S06]  /*2940*/  MEMBAR.ALL.CTA ;  /* 0x0000000000007992 */ /* 0x0011ec0000008000 */
[----:B0-----:R-:W-:Y:S04]  /*2950*/  FENCE.VIEW.ASYNC.S ;  /* 0x00000000000073c6 */ /* 0x001fe80000000000 */
[----:B------:R-:W0:Y:S02]  /*2960*/  FENCE.VIEW.ASYNC.S ;  /* 0x00000000000073c6 */ /* 0x000e240000000000 */
[----:B0-----:R1:W0:Y:S02]  /*2970*/  @!UP2 SYNCS.EXCH.64 URZ, [UR9+0xc000], UR4 ;  /* 0x00c0000409ffa5b2 */ /* 0x0012240008000100 */
[----:B0-----:R-:W-:Y:S06]  /*2980*/  BAR.SYNC.DEFER_BLOCKING 0x0 ;  /* 0x0000000000007b1d */ /* 0x001fec0000010000 */
[----:B-1----:R-:W-:Y:S05]  /*2990*/  @!P1 BRA `(.L_x_6) ;  /* 0x0000000000dc9947 */ /* 0x002fea0003800000 */
[----:B------:R-:W-:Y:S02]  /*29a0*/  USHF.R.U32.HI UR19, URZ, 0x4, UR9 ;  /* 0x00000004ff137899 */ /* 0x000fe40008011609 */
[----:B------:R-:W-:Y:S02]  /*29b0*/  UIADD3 UR5, UPT, UPT, UR9, 0x8000, URZ ;  /* 0x0000800009057890 */ /* 0x000fe4000fffe0ff */
[----:B------:R-:W-:Y:S02]  /*29c0*/  USGXT.U32 UR19, UR19, 0xe ;  /* 0x0000000e1313789a */ /* 0x000fe40008000000 */
[----:B------:R-:W-:Y:S02]  /*29d0*/  USHF.R.U32.HI UR5, URZ, 0x4, UR5 ;  /* 0x00000004ff057899 */ /* 0x000fe40008011605 */
[----:B------:R-:W-:Y:S02]  /*29e0*/  UIADD3 UR34, UP2, UPT, UR19, 0x4000080, URZ ;  /* 0x0400008013227890 */ /* 0x000fe4000ff5e0ff */
[----:B------:R-:W-:Y:S01]  /*29f0*/  USGXT.U32 UR18, UR5, 0xe ;  /* 0x0000000e0512789a */ /* 0x000fe20008000000 */
[----:B------:R-:W-:Y:S01]  /*2a00*/  UMOV UR4, URZ ;  /* 0x000000ff00047c82 */ /* 0x000fe20008000000 */
[----:B------:R-:W-:Y:S01]  /*2a10*/  UMOV UR6, URZ ;  /* 0x000000ff00067c82 */ /* 0x000fe20008000000 */
[----:B------:R-:W-:-:S02]  /*2a20*/  UIADD3.X UR35, UPT, UPT, UR4, 0x40004040, URZ, UP2, !UPT ;  /* 0x4000404004237890 */ /* 0x000fc400097fe4ff */
[----:B------:R-:W-:Y:S01]  /*2a30*/  UIADD3 UR42, UP2, UPT, UR18, 0x2, URZ ;  /* 0x00000002122a7890 */ /* 0x000fe2000ff5e0ff */
[----:B------:R-:W-:Y:S01]  /*2a40*/  UMOV UR4, UR20 ;  /* 0x0000001400047c82 */ /* 0x000fe20008000000 */
[----:B------:R-:W-:Y:S02]  /*2a50*/  UMOV UR5, URZ ;  /* 0x000000ff00057c82 */ /* 0x000fe40008000000 */
[----:B------:R-:W-:Y:S01]  /*2a60*/  UIADD3.X UR43, UPT, UPT, UR6, 0x40004040, URZ, UP2, !UPT ;  /* 0x40004040062b7890 */ /* 0x000fe200097fe4ff */
[----:B------:R-:W-:Y:S01]  /*2a70*/  UMOV UR41, UR4 ;  /* 0x0000000400297c82 */ /* 0x000fe20008000000 */
[----:B------:R-:W-:Y:S02]  /*2a80*/  ULOP3.LUT UR4, UR19, 0x4000000, URZ, 0xfc, !UPT ;  /* 0x0400000013047892 */ /* 0x000fe4000f8efcff */
[----:B------:R-:W-:Y:S02]  /*2a90*/  UIADD3.64 UR44, UPT, UPT, UR34, 0x80, URZ ;  /* 0x00000080222c7897 */ /* 0x000fe4000fffe0ff */
[----:B------:R-:W-:-:S02]  /*2aa0*/  UIADD3.64 UR56, UPT, UPT, UR42, 0x2, URZ ;  /* 0x000000022a387897 */ /* 0x000fc4000fffe0ff */
[----:B------:R-:W-:Y:S02]  /*2ab0*/  UIADD3.64 UR46, UPT, UPT, UR34, 0x100, URZ ;  /* 0x00000100222e7897 */ /* 0x000fe4000fffe0ff */
[----:B------:R-:W-:Y:S02]  /*2ac0*/  UIADD3.64 UR58, UPT, UPT, UR42, 0x4, URZ ;  /* 0x000000042a3a7897 */ /* 0x000fe4000fffe0ff */
[----:B------:R-:W-:Y:S02]  /*2ad0*/  UIADD3.64 UR48, UPT, UPT, UR34, 0x180, URZ ;  /* 0x0000018022307897 */ /* 0x000fe4000fffe0ff */
[----:B------:R-:W-:Y:S02]  /*2ae0*/  UIADD3.64 UR60, UPT, UPT, UR42, 0x1fe, URZ ;  /* 0x000001fe2a3c7897 */ /* 0x000fe4000fffe0ff */
[----:B------:R-:W-:Y:S02]  /*2af0*/  UIADD3.64 UR50, UPT, UPT, UR34, 0x200, URZ ;  /* 0x0000020022327897 */ /* 0x000fe4000fffe0ff */
[----:B------:R-:W-:-:S02]  /*2b00*/  UIADD3.64 UR62, UPT, UPT, UR42, 0x200, URZ ;  /* 0x000002002a3e7897 */ /* 0x000fc4000fffe0ff */
[----:B------:R-:W-:Y:S02]  /*2b10*/  UIADD3.64 UR52, UPT, UPT, UR34, 0x280, URZ ;  /* 0x0000028022347897 */ /* 0x000fe4000fffe0ff */
[----:B------:R-:W-:Y:S01]  /*2b20*/  UIADD3.64 UR64, UPT, UPT, UR42, 0x202, URZ ;  /* 0x000002022a407897 */ /* 0x000fe2000fffe0ff */
[----:B------:R-:W-:Y:S01]  /*2b30*/  UMOV UR38, 0x0 ;  /* 0x0000000000267882 */ /* 0x000fe20000000000 */
[----:B------:R-:W-:Y:S01]  /*2b40*/  UMOV UR39, 0x8108010 ;  /* 0x0810801000277882 */ /* 0x000fe20000000000 */
[----:B------:R-:W-:Y:S01]  /*2b50*/  UIADD3.64 UR54, UPT, UPT, UR34, 0x300, URZ ;  /* 0x0000030022367897 */ /* 0x000fe2000fffe0ff */
[----:B------:R-:W-:Y:S01]  /*2b60*/  UMOV UR5, 0x40004040 ;  /* 0x4000404000057882 */ /* 0x000fe20000000000 */
[----:B------:R-:W-:Y:S01]  /*2b70*/  UIADD3.64 UR66, UPT, UPT, UR42, 0x204, URZ ;  /* 0x000002042a427897 */ /* 0x000fe2000fffe0ff */
[----:B------:R-:W-:Y:S01]  /*2b80*/  UMOV UR19, 0x40004040 ;  /* 0x4000404000137882 */ /* 0x000fe20000000000 */
[----:B------:R-:W-:Y:S01]  /*2b90*/  UMOV UR36, 0x0 ;  /* 0x0000000000247882 */ /* 0x000fe20000000000 */
[----:B------:R-:W-:Y:S01]  /*2ba0*/  UMOV UR37, 0x8108010 ;  /* 0x0810801000257882 */ /* 0x000fe20000000000 */
[----:B------:R-:W-:Y:S01]  /*2bb0*/  UMOV UR32, 0x0 ;  /* 0x0000000000207882 */ /* 0x000fe20000000000 */
[----:B------:R-:W-:Y:S01]  /*2bc0*/  UMOV UR33, 0x8108010 ;  /* 0x0810801000217882 */ /* 0x000fe20000000000 */
[----:B------:R0:W-:Y:S01]  /*2bd0*/  UTCHMMA gdesc[UR4], gdesc[UR18], tmem[UR14], tmem[UR38], idesc[UR39], !UPT ;  /* 0x00ff2612040075ea */ /* 0x0001e2000f80000e */
[----:B------:R-:W-:Y:S01]  /*2be0*/  UMOV UR30, 0x0 ;  /* 0x00000000001e7882 */ /* 0x000fe20000000000 */
[----:B------:R-:W-:Y:S01]  /*2bf0*/  UMOV UR31, 0x8108010 ;  /* 0x08108010001f7882 */ /* 0x000fe20000000000 */
[----:B------:R0:W-:Y:S01]  /*2c00*/  UTCHMMA gdesc[UR34], gdesc[UR42], tmem[UR14], tmem[UR36], idesc[UR37], UPT ;  /* 0x00ff242a220075ea */ /* 0x0001e2000b80000e */
        /* <DEDUP_REMOVED lines=12> */
[----:B------:R0:W-:Y:S01]  /*2cd0*/  UTCHMMA gdesc[UR52], gdesc[UR64], tmem[UR14], tmem[UR24], idesc[UR25], UPT ;  /* 0x00ff1840340075ea */ /* 0x0001e2000b80000e */
[----:B------:R0:W-:Y:S01]  /*2ce0*/  UTCHMMA gdesc[UR54], gdesc[UR66], tmem[UR14], tmem[UR22], idesc[UR23], UPT ;  /* 0x00ff1642360075ea */ /* 0x0001e2000b80000e */
[----:B------:R0:W-:Y:S01]  /*2cf0*/  UTCBAR [UR41], URZ ;  /* 0x000000ff290073e9 */ /* 0x0001e200080000ff */
[----:B------:R-:W-:Y:S01]  /*2d00*/  NOP ;  /* 0x0000000000007918 */ /* 0x000fe20000000000 */
.L_x_6:
[----:B------:R-:W-:Y:S05]  /*2d10*/  @!P0 BRA `(.L_x_7) ;  /* 0x0000000000088947 */ /* 0x000fea0003800000 */
[----:B------:R-:W1:Y:S02]  /*2d20*/  SYNCS.PHASECHK.TRANS64.TRYWAIT P2, [UR9+0xc000], RZ ;  /* 0x00c000ffff0075a7 */ /* 0x000e640008041109 */
[----:B-1----:R-:W-:Y:S05]  /*2d30*/  @!P2 BRA `(.L_x_8) ;  /* 0x000000800074a947 */ /* 0x002fea0003800000 */
.L_x_7:
[----:B------:R-:W-:Y:S01]  /*2d40*/  BAR.SYNC.DEFER_BLOCKING 0x0 ;  /* 0x0000000000007b1d */ /* 0x000fe20000010000 */
[----:B------:R-:W-:Y:S01]  /*2d50*/  IMAD.U32 R36, RZ, RZ, UR13 ;  /* 0x0000000dff247e24 */ /* 0x000fe2000f8e00ff */
[C---:B------:R-:W-:Y:S01]  /*2d60*/  LOP3.LUT R69, R0.reuse, 0x6f, RZ, 0xc0, !PT ;  /* 0x0000006f00457812 */ /* 0x040fe200078ec0ff */
[----:B------:R-:W-:Y:S01]  /*2d70*/  IMAD.SHL.U32 R70, R0, 0x2, RZ ;  /* 0x0000000200467824 */ /* 0x000fe200078e00ff */
[----:B------:R-:W-:Y:S02]  /*2d80*/  SHF.R.U32.HI R53, RZ, 0x1, R0 ;  /* 0x00000001ff357819 */ /* 0x000fe40000011600 */
[----:B0-----:R-:W0:Y:S01]  /*2d90*/  LDCU UR4, c[0x0][0x3a8] ;  /* 0x00007500ff0477ac */ /* 0x001e220008000800 */
[----:B------:R-:W-:Y:S01]  /*2da0*/  LEA.HI R3, R36, R69, RZ, 0x1d ;  /* 0x0000004524037211 */ /* 0x000fe200078fe8ff */
[----:B------:R-:W-:Y:S01]  /*2db0*/  LDTM.16dp32bit_t0_t15.x32 R4, tmem[UR15] ;  /* 0x0000000f000479ee */ /* 0x000fe20008a80000 */
[----:B------:R-:W0:Y:S01]  /*2dc0*/  LDTM.16dp32bit_t16_t31.x32 R4, tmem[UR15+0x20] ;  /* 0x0000200f000479ee */ /* 0x000e220008aa0000 */
[----:B------:R-:W-:Y:S01]  /*2dd0*/  LOP3.LUT R70, R70, 0x20, RZ, 0xc0, !PT ;  /* 0x0000002046467812 */ /* 0x000fe200078ec0ff */
[----:B------:R-:W1:Y:S01]  /*2de0*/  LDC R48, c[0x0][0x3d8] ;  /* 0x0000f600ff307b82 */ /* 0x000e620000000800 */
[----:B------:R-:W-:Y:S01]  /*2df0*/  PRMT R65, RZ, 0x7610, R65 ;  /* 0x00007610ff417816 */ /* 0x000fe20000000041 */
[----:B------:R-:W-:Y:S01]  /*2e00*/  VIADD R46, R3, UR8 ;  /* 0x00000008032e7c36 */ /* 0x000fe20008000000 */
[----:B------:R-:W-:-:S02]  /*2e10*/  LOP3.LUT R3, R70, 0x3, RZ, 0xfc, !PT ;  /* 0x0000000346037812 */ /* 0x000fc400078efcff */
[----:B------:R-:W-:Y:S02]  /*2e20*/  LOP3.LUT R36, R70, 0x2, RZ, 0xfc, !PT ;  /* 0x0000000246247812 */ /* 0x000fe400078efcff */
[C---:B------:R-:W-:Y:S01]  /*2e30*/  ISETP.GE.AND P3, PT, R46.reuse, R70, PT ;  /* 0x000000462e00720c */ /* 0x040fe20003f66270 */
[----:B------:R-:W2:Y:S01]  /*2e40*/  LDC.64 R54, c[0x0][0x390] ;  /* 0x0000e400ff367b82 */ /* 0x000ea20000000a00 */
[----:B------:R-:W-:Y:S02]  /*2e50*/  ISETP.GE.AND P4, PT, R46, R3, PT ;  /* 0x000000032e00720c */ /* 0x000fe40003f86270 */
[----:B------:R-:W-:Y:S02]  /*2e60*/  LOP3.LUT R3, R70, 0x5, RZ, 0xfc, !PT ;  /* 0x0000000546037812 */ /* 0x000fe400078efcff */
[----:B------:R-:W-:Y:S02]  /*2e70*/  ISETP.GE.AND P5, PT, R46, R36, PT ;  /* 0x000000242e00720c */ /* 0x000fe40003fa6270 */
[----:B------:R-:W-:Y:S01]  /*2e80*/  LOP3.LUT R36, R70, 0x4, RZ, 0xfc, !PT ;  /* 0x0000000446247812 */ /* 0x000fe200078efcff */
[----:B------:R-:W3:Y:S01]  /*2e90*/  @!P6 SYNCS.CCTL.IV [UR9+0xc000] ;  /* 0x00c00000ff00e9b1 */ /* 0x000ee20008000009 */
[----:B------:R-:W-:Y:S01]  /*2ea0*/  NOP ;  /* 0x0000000000007918 */ /* 0x000fe20000000000 */
[----:B------:R-:W-:-:S02]  /*2eb0*/  PRMT R67, RZ, 0x7610, R67 ;  /* 0x00007610ff437816 */ /* 0x000fc40000000043 */
[----:B------:R-:W-:Y:S01]  /*2ec0*/  ISETP.GE.AND P2, PT, R46, R36, PT ;  /* 0x000000242e00720c */ /* 0x000fe20003f46270 */
[----:B0-----:R-:W-:Y:S01]  /*2ed0*/  FMUL R4, R4, UR4 ;  /* 0x0000000404047c20 */ /* 0x001fe20008400000 */
[----:B------:R-:W-:Y:S01]  /*2ee0*/  FMUL R5, R5, UR4 ;  /* 0x0000000405057c20 */ /* 0x000fe20008400000 */
[----:B------:R-:W-:Y:S01]  /*2ef0*/  FMUL R7, R7, UR4 ;  /* 0x0000000407077c20 */ /* 0x000fe20008400000 */
[----:B------:R-:W-:Y:S01]  /*2f00*/  FMUL R6, R6, UR4 ;  /* 0x0000000406067c20 */ /* 0x000fe20008400000 */
[----:B------:R-:W-:Y:S01]  /*2f10*/  FMUL R8, R8, UR4 ;  /* 0x0000000408087c20 */ /* 0x000fe20008400000 */
[----:B------:R-:W-:Y:S01]  /*2f20*/  FSEL R43, R4, -INF , P3 ;  /* 0xff800000042b7808 */ /* 0x000fe20001800000 */
[----:B------:R-:W-:Y:S01]  /*2f30*/  FMUL R10, R10, UR4 ;  /* 0x000000040a0a7c20 */ /* 0x000fe20008400000 */
[C---:B------:R-:W-:Y:S01]  /*2f40*/  ISETP.GT.AND P3, PT, R46.reuse, R70, PT ;  /* 0x000000462e00720c */ /* 0x040fe20003f64270 */
[----:B------:R-:W-:Y:S01]  /*2f50*/  FMUL R9, R9, UR4 ;  /* 0x0000000409097c20 */ /* 0x000fe20008400000 */
[----:B------:R-:W-:Y:S01]  /*2f60*/  FSEL R39, R7, -INF , P4 ;  /* 0xff80000007277808 */ /* 0x000fe20002000000 */
[----:B------:R-:W-:Y:S01]  /*2f70*/  FMUL R11, R11, UR4 ;  /* 0x000000040b0b7c20 */ /* 0x000fe20008400000 */
[----:B------:R-:W-:Y:S01]  /*2f80*/  FSEL R49, R5, -INF , P3 ;  /* 0xff80000005317808 */ /* 0x000fe20001800000 */
[----:B------:R-:W-:Y:S01]  /*2f90*/  FMUL R13, R13, UR4 ;  /* 0x000000040d0d7c20 */ /* 0x000fe20008400000 */
[----:B------:R-:W-:Y:S01]  /*2fa0*/  ISETP.GE.AND P3, PT, R46, R3, PT ;  /* 0x000000032e00720c */ /* 0x000fe20003f66270 */
[----:B------:R-:W-:Y:S01]  /*2fb0*/  FMUL R12, R12, UR4 ;  /* 0x000000040c0c7c20 */ /* 0x000fe20008400000 */
[----:B------:R-:W-:Y:S01]  /*2fc0*/  LOP3.LUT R3, R70, 0x7, RZ, 0xfc, !PT ;  /* 0x0000000746037812 */ /* 0x000fe200078efcff */
[----:B------:R-:W-:Y:S01]  /*2fd0*/  FMUL R14, R14, UR4 ;  /* 0x000000040e0e7c20 */ /* 0x000fe20008400000 */
[----:B------:R-:W-:Y:S01]  /*2fe0*/  LOP3.LUT R4, R70, 0x6, RZ, 0xfc, !PT ;  /* 0x0000000646047812 */ /* 0x000fe200078efcff */
[----:B------:R-:W-:Y:S01]  /*2ff0*/  FMUL R16, R16, UR4 ;  /* 0x0000000410107c20 */ /* 0x000fe20008400000 */
[----:B------:R-:W-:-:S02]  /*3000*/  ISETP.GE.AND P4, PT, R46, R3, PT ;  /* 0x000000032e00720c */ /* 0x000fc40003f86270 */
[----:B------:R-:W-:Y:S02]  /*3010*/  LOP3.LUT R3, R70, 0x8, RZ, 0xfc, !PT ;  /* 0x0000000846037812 */ /* 0x000fe400078efcff */
[----:B------:R-:W-:Y:S02]  /*3020*/  FSEL R38, R6, -INF , P5 ;  /* 0xff80000006267808 */ /* 0x000fe40002800000 */
[----:B------:R-:W-:Y:S02]  /*3030*/  FSEL R40, R8, -INF , P2 ;  /* 0xff80000008287808 */ /* 0x000fe40001000000 */
[C---:B------:R-:W-:Y:S02]  /*3040*/  ISETP.GE.AND P5, PT, R46.reuse, R4, PT ;  /* 0x000000042e00720c */ /* 0x040fe40003fa6270 */
[----:B------:R-:W-:Y:S02]  /*3050*/  ISETP.GE.AND P2, PT, R46, R3, PT ;  /* 0x000000032e00720c */ /* 0x000fe40003f46270 */
[----:B------:R-:W-:-:S02]  /*3060*/  LOP3.LUT R3, R70, 0xa, RZ, 0xfc, !PT ;  /* 0x0000000a46037812 */ /* 0x000fc400078efcff */
[----:B------:R-:W-:Y:S01]  /*3070*/  FSEL R41, R10, -INF , P5 ;  /* 0xff8000000a297808 */ /* 0x000fe20002800000 */
[----:B------:R-:W-:Y:S01]  /*3080*/  FMUL R10, R21, UR4 ;  /* 0x00000004150a7c20 */ /* 0x000fe20008400000 */
[----:B------:R-:W-:Y:S02]  /*3090*/  ISETP.GE.AND P5, PT, R46, R3, PT ;  /* 0x000000032e00720c */ /* 0x000fe40003fa6270 */
[C---:B------:R-:W-:Y:S02]  /*30a0*/  LOP3.LUT R4, R70.reuse, 0x9, RZ, 0xfc, !PT ;  /* 0x0000000946047812 */ /* 0x040fe400078efcff */
[----:B------:R-:W-:Y:S02]  /*30b0*/  LOP3.LUT R3, R70, 0xb, RZ, 0xfc, !PT ;  /* 0x0000000b46037812 */ /* 0x000fe400078efcff */
[----:B------:R-:W-:Y:S02]  /*30c0*/  FSEL R36, R9, -INF , P3 ;  /* 0xff80000009247808 */ /* 0x000fe40001800000 */
[----:B------:R-:W-:-:S02]  /*30d0*/  FSEL R42, R11, -INF , P4 ;  /* 0xff8000000b2a7808 */ /* 0x000fc40002000000 */
[C---:B------:R-:W-:Y:S02]  /*30e0*/  ISETP.GE.AND P3, PT, R46.reuse, R4, PT ;  /* 0x000000042e00720c */ /* 0x040fe40003f66270 */
[----:B------:R-:W-:Y:S02]  /*30f0*/  ISETP.GE.AND P4, PT, R46, R3, PT ;  /* 0x000000032e00720c */ /* 0x000fe40003f86270 */
[----:B------:R-:W-:Y:S02]  /*3100*/  LOP3.LUT R3, R70, 0xd, RZ, 0xfc, !PT ;  /* 0x0000000d46037812 */ /* 0x000fe400078efcff */
[----:B------:R-:W-:Y:S01]  /*3110*/  FSEL R37, R13, -INF , P3 ;  /* 0xff8000000d257808 */ /* 0x000fe20001800000 */
[----:B------:R-:W-:Y:S01]  /*3120*/  FMUL R13, R24, UR4 ;  /* 0x00000004180d7c20 */ /* 0x000fe20008400000 */
[----:B------:R-:W-:Y:S02]  /*3130*/  LOP3.LUT R4, R70, 0xc, RZ, 0xfc, !PT ;  /* 0x0000000c46047812 */ /* 0x000fe400078efcff */
[----:B------:R-:W-:-:S02]  /*3140*/  ISETP.GE.AND P3, PT, R46, R3, PT ;  /* 0x000000032e00720c */ /* 0x000fc40003f66270 */
[----:B------:R-:W-:Y:S02]  /*3150*/  LOP3.LUT R3, R70, 0xe, RZ, 0xfc, !PT ;  /* 0x0000000e46037812 */ /* 0x000fe400078efcff */
[----:B------:R-:W-:Y:S01]  /*3160*/  FSEL R47, R12, -INF , P2 ;  /* 0xff8000000c2f7808 */ /* 0x000fe20001000000 */
[----:B------:R-:W-:Y:S01]  /*3170*/  FMUL R12, R15, UR4 ;  /* 0x000000040f0c7c20 */ /* 0x000fe20008400000 */
[----:B------:R-:W-:Y:S01]  /*3180*/  ISETP.GE.AND P2, PT, R46, R4, PT ;  /* 0x000000042e00720c */ /* 0x000fe20003f46270 */
[----:B------:R-:W-:Y:S01]  /*3190*/  FMUL R15, R19, UR4 ;  /* 0x00000004130f7c20 */ /* 0x000fe20008400000 */
[----:B------:R-:W-:Y:S01]  /*31a0*/  FSEL R44, R14, -INF , P5 ;  /* 0xff8000000e2c7808 */ /* 0x000fe20002800000 */
[----:B------:R-:W-:Y:S01]  /*31b0*/  FMUL R14, R23, UR4 ;  /* 0x00000004170e7c20 */ /* 0x000fe20008400000 */
[----:B------:R-:W-:Y:S01]  /*31c0*/  ISETP.GE.AND P5, PT, R46, R3, PT ;  /* 0x000000032e00720c */ /* 0x000fe20003fa6270 */
[----:B------:R-:W-:Y:S01]  /*31d0*/  FMUL R23, R35, UR4 ;  /* 0x0000000423177c20 */ /* 0x000fe20008400000 */
[----:B------:R-:W-:-:S02]  /*31e0*/  LOP3.LUT R3, R70, 0x10, RZ, 0xfc, !PT ;  /* 0x0000001046037812 */ /* 0x000fc400078efcff */
[----:B------:R-:W-:Y:S02]  /*31f0*/  LOP3.LUT R4, R70, 0xf, RZ, 0xfc, !PT ;  /* 0x0000000f46047812 */ /* 0x000fe400078efcff */
[----:B------:R-:W-:Y:S01]  /*3200*/  FSEL R45, R16, -INF , P2 ;  /* 0xff800000102d7808 */ /* 0x000fe20001000000 */
[----:B------:R-:W-:Y:S01]  /*3210*/  FMUL R16, R17, UR4 ;  /* 0x0000000411107c20 */ /* 0x000fe20008400000 */
[----:B------:R-:W-:Y:S01]  /*3220*/  ISETP.GE.AND P2, PT, R46, R3, PT ;  /* 0x000000032e00720c */ /* 0x000fe20003f46270 */
[----:B------:R-:W-:Y:S01]  /*3230*/  FMUL R17, R18, UR4 ;  /* 0x0000000412117c20 */ /* 0x000fe20008400000 */
[----:B------:R-:W-:Y:S01]  /*3240*/  FSEL R12, R12, -INF , P4 ;  /* 0xff8000000c0c7808 */ /* 0x000fe20002000000 */
[----:B------:R-:W-:Y:S01]  /*3250*/  FMUL R18, R20, UR4 ;  /* 0x0000000414127c20 */ /* 0x000fe20008400000 */
[----:B------:R-:W-:Y:S02]  /*3260*/  LOP3.LUT R3, R70, 0x11, RZ, 0xfc, !PT ;  /* 0x0000001146037812 */ /* 0x000fe400078efcff */
[----:B------:R-:W-:-:S02]  /*3270*/  ISETP.GE.AND P4, PT, R46, R4, PT ;  /* 0x000000042e00720c */ /* 0x000fc40003f86270 */
[----:B------:R-:W-:Y:S02]  /*3280*/  LOP3.LUT R4, R70, 0x12, RZ, 0xfc, !PT ;  /* 0x0000001246047812 */ /* 0x000fe400078efcff */
[----:B------:R-:W-:Y:S02]  /*3290*/  FSEL R16, R16, -INF , P3 ;  /* 0xff80000010107808 */ /* 0x000fe40001800000 */
[----:B------:R-:W-:Y:S02]  /*32a0*/  ISETP.GE.AND P3, PT, R46, R3, PT ;  /* 0x000000032e00720c */ /* 0x000fe40003f66270 */
[----:B------:R-:W-:Y:S02]  /*32b0*/  LOP3.LUT R3, R70, 0x13, RZ, 0xfc, !PT ;  /* 0x0000001346037812 */ /* 0x000fe400078efcff */
[----:B------:R-:W-:Y:S02]  /*32c0*/  FSEL R17, R17, -INF , P5 ;  /* 0xff80000011117808 */ /* 0x000fe40002800000 */
[----:B------:R-:W-:-:S02]  /*32d0*/  ISETP.GE.AND P5, PT, R46, R4, PT ;  /* 0x000000042e00720c */ /* 0x000fc40003fa6270 */
[----:B------:R-:W-:Y:S02]  /*32e0*/  LOP3.LUT R4, R70, 0x14, RZ, 0xfc, !PT ;  /* 0x0000001446047812 */ /* 0x000fe400078efcff */
[----:B------:R-:W-:Y:S02]  /*32f0*/  FSEL R15, R15, -INF , P4 ;  /* 0xff8000000f0f7808 */ /* 0x000fe40002000000 */
[----:B------:R-:W-:Y:S01]  /*3300*/  ISETP.GE.AND P4, PT, R46, R3, PT ;  /* 0x000000032e00720c */ /* 0x000fe20003f86270 */
[----:B------:R-:W-:Y:S01]  /*3310*/  FMUL R3, R22, UR4 ;  /* 0x0000000416037c20 */ /* 0x000fe20008400000 */
[----:B------:R-:W-:Y:S02]  /*3320*/  FSEL R18, R18, -INF , P2 ;  /* 0xff80000012127808 */ /* 0x000fe40001000000 */
[----:B------:R-:W-:Y:S02]  /*3330*/  ISETP.GE.AND P2, PT, R46, R4, PT ;  /* 0x000000042e00720c */ /* 0x000fe40003f46270 */
[----:B------:R-:W-:-:S02]  /*3340*/  LOP3.LUT R4, R70, 0x16, RZ, 0xfc, !PT ;  /* 0x0000001646047812 */ /* 0x000fc400078efcff */
[----:B------:R-:W-:Y:S02]  /*3350*/  LOP3.LUT R5, R70, 0x15, RZ, 0xfc, !PT ;  /* 0x0000001546057812 */ /* 0x000fe400078efcff */
[----:B------:R-:W-:Y:S02]  /*3360*/  FSEL R3, R3, -INF , P5 ;  /* 0xff80000003037808 */ /* 0x000fe40002800000 */
[----:B------:R-:W-:Y:S02]  /*3370*/  ISETP.GE.AND P5, PT, R46, R4, PT ;  /* 0x000000042e00720c */ /* 0x000fe40003fa6270 */
[----:B------:R-:W-:Y:S02]  /*3380*/  LOP3.LUT R4, R70, 0x17, RZ, 0xfc, !PT ;  /* 0x0000001746047812 */ /* 0x000fe400078efcff */
[----:B------:R-:W-:Y:S02]  /*3390*/  FSEL R10, R10, -INF , P3 ;  /* 0xff8000000a0a7808 */ /* 0x000fe40001800000 */
[----:B------:R-:W-:Y:S01]  /*33a0*/  ISETP.GE.AND P3, PT, R46, R5, PT ;  /* 0x000000052e00720c */ /* 0x000fe20003f66270 */
[----:B------:R-:W-:Y:S01]  /*33b0*/  FMUL R5, R25, UR4 ;  /* 0x0000000419057c20 */ /* 0x000fe20008400000 */
[----:B------:R-:W-:-:S02]  /*33c0*/  FSEL R14, R14, -INF , P4 ;  /* 0xff8000000e0e7808 */ /* 0x000fc40002000000 */
[----:B------:R-:W-:Y:S02]  /*33d0*/  ISETP.GE.AND P4, PT, R46, R4, PT ;  /* 0x000000042e00720c */ /* 0x000fe40003f86270 */
[----:B------:R-:W-:Y:S02]  /*33e0*/  LOP3.LUT R7, R70, 0x19, RZ, 0xfc, !PT ;  /* 0x0000001946077812 */ /* 0x000fe400078efcff */
[----:B------:R-:W-:Y:S02]  /*33f0*/  FMNMX3 R4, R43, R49, R38, !PT ;  /* 0x000000312b047276 */ /* 0x000fe40007800026 */
[----:B------:R-:W-:Y:S02]  /*3400*/  FSEL R5, R5, -INF , P3 ;  /* 0xff80000005057808 */ /* 0x000fe40001800000 */
[----:B------:R-:W-:Y:S01]  /*3410*/  ISETP.GE.AND P3, PT, R46, R7, PT ;  /* 0x000000072e00720c */ /* 0x000fe20003f66270 */
[----:B------:R-:W-:Y:S01]  /*3420*/  FMUL R7, R27, UR4 ;  /* 0x000000041b077c20 */ /* 0x000fe20008400000 */
[----:B------:R-:W-:-:S02]  /*3430*/  FMNMX3 R4, R4, R39, R40, !PT ;  /* 0x0000002704047276 */ /* 0x000fc40007800028 */
[C---:B------:R-:W-:Y:S02]  /*3440*/  LOP3.LUT R8, R70.reuse, 0x1b, RZ, 0xfc, !PT ;  /* 0x0000001b46087812 */ /* 0x040fe400078efcff */
[----:B------:R-:W-:Y:S02]  /*3450*/  LOP3.LUT R6, R70, 0x18, RZ, 0xfc, !PT ;  /* 0x0000001846067812 */ /* 0x000fe400078efcff */
[----:B------:R-:W-:Y:S02]  /*3460*/  FMNMX3 R4, R4, R36, R41, !PT ;  /* 0x0000002404047276 */ /* 0x000fe40007800029 */
[----:B------:R-:W-:Y:S02]  /*3470*/  FSEL R7, R7, -INF , P4 ;  /* 0xff80000007077808 */ /* 0x000fe40002000000 */
[----:B------:R-:W-:Y:S02]  /*3480*/  FSEL R13, R13, -INF , P2 ;  /* 0xff8000000d0d7808 */ /* 0x000fe40001000000 */
[----:B------:R-:W-:-:S02]  /*3490*/  ISETP.GE.AND P4, PT, R46, R8, PT ;  /* 0x000000082e00720c */ /* 0x000fc40003f86270 */
[----:B------:R-:W-:Y:S01]  /*34a0*/  ISETP.GE.AND P2, PT, R46, R6, PT ;  /* 0x000000062e00720c */ /* 0x000fe20003f46270 */
[----:B------:R-:W-:Y:S01]  /*34b0*/  FMUL R6, R26, UR4 ;  /* 0x000000041a067c20 */ /* 0x000fe20008400000 */
[----:B------:R-:W-:Y:S01]  /*34c0*/  FMNMX3 R8, R4, R42, R47, !PT ;  /* 0x0000002a04087276 */ /* 0x000fe2000780002f */
[----:B------:R-:W-:Y:S01]  /*34d0*/  FMUL R4, R28, UR4 ;  /* 0x000000041c047c20 */ /* 0x000fe20008400000 */
[----:B------:R-:W-:Y:S02]  /*34e0*/  LOP3.LUT R9, R70, 0x1a, RZ, 0xfc, !PT ;  /* 0x0000001a46097812 */ /* 0x000fe400078efcff */
[----:B------:R-:W-:Y:S02]  /*34f0*/  FMNMX3 R8, R8, R37, R44, !PT ;  /* 0x0000002508087276 */ /* 0x000fe4000780002c */
[----:B------:R-:W-:Y:S02]  /*3500*/  FSEL R6, R6, -INF , P5 ;  /* 0xff80000006067808 */ /* 0x000fe40002800000 */
[----:B------:R-:W-:Y:S01]  /*3510*/  ISETP.GE.AND P5, PT, R46, R9, PT ;  /* 0x000000092e00720c */ /* 0x000fe20003fa6270 */
[----:B------:R-:W-:Y:S01]  /*3520*/  FMUL R9, R29, UR4 ;  /* 0x000000041d097c20 */ /* 0x000fe20008400000 */
[----:B------:R-:W-:-:S02]  /*3530*/  LOP3.LUT R11, R70, 0x1c, RZ, 0xfc, !PT ;  /* 0x0000001c460b7812 */ /* 0x000fc400078efcff */
[----:B------:R-:W-:Y:S02]  /*3540*/  FMNMX3 R8, R8, R12, R45, !PT ;  /* 0x0000000c08087276 */ /* 0x000fe4000780002d */
[----:B------:R-:W-:Y:S02]  /*3550*/  FSEL R4, R4, -INF , P2 ;  /* 0xff80000004047808 */ /* 0x000fe40001000000 */
[----:B------:R-:W-:Y:S02]  /*3560*/  LOP3.LUT R19, R70, 0x1d, RZ, 0xfc, !PT ;  /* 0x0000001d46137812 */ /* 0x000fe400078efcff */
[----:B------:R-:W-:Y:S02]  /*3570*/  ISETP.GE.AND P2, PT, R46, R11, PT ;  /* 0x0000000b2e00720c */ /* 0x000fe40003f46270 */
[----:B------:R-:W-:Y:S02]  /*3580*/  SHF.R.U32.HI R20, RZ, 0x6, R0 ;  /* 0x00000006ff147819 */ /* 0x000fe40000011600 */
[----:B------:R-:W-:Y:S01]  /*3590*/  FMNMX3 R11, R8, R16, R17, !PT ;  /* 0x00000010080b7276 */ /* 0x000fe20007800011 */
[----:B------:R-:W-:Y:S01]  /*35a0*/  FMUL R8, R30, UR4 ;  /* 0x000000041e087c20 */ /* 0x000fe20008400000 */
[----:B------:R-:W-:-:S02]  /*35b0*/  FSEL R9, R9, -INF , P3 ;  /* 0xff80000009097808 */ /* 0x000fc40001800000 */
[----:B------:R-:W-:Y:S02]  /*35c0*/  ISETP.GE.AND P3, PT, R46, R19, PT ;  /* 0x000000132e00720c */ /* 0x000fe40003f66270 */
[----:B------:R-:W-:Y:S02]  /*35d0*/  SGXT.U32 R19, R20, 0x2 ;  /* 0x000000021413781a */ /* 0x000fe40000000000 */
[----:B------:R-:W-:Y:S01]  /*35e0*/  FMNMX3 R20, R11, R15, R18, !PT ;  /* 0x0000000f0b147276 */ /* 0x000fe20007800012 */
[----:B------:R-:W-:Y:S01]  /*35f0*/  FMUL R11, R31, UR4 ;  /* 0x000000041f0b7c20 */ /* 0x000fe20008400000 */
[----:B------:R-:W-:Y:S01]  /*3600*/  LOP3.LUT R22, R70, 0x1f, RZ, 0xfc, !PT ;  /* 0x0000001f46167812 */ /* 0x000fe200078efcff */
[----:B-1----:R-:W-:Y:S01]  /*3610*/  IMAD R26, R19, R48, RZ ;  /* 0x00000030131a7224 */ /* 0x002fe200078e02ff */
[----:B------:R-:W-:Y:S01]  /*3620*/  FMNMX3 R20, R20, R10, R3, !PT ;  /* 0x0000000a14147276 */ /* 0x000fe20007800003 */
[----:B------:R-:W-:Y:S01]  /*3630*/  FMUL R19, R33, UR4 ;  /* 0x0000000421137c20 */ /* 0x000fe20008400000 */
[----:B------:R-:W-:Y:S01]  /*3640*/  LOP3.LUT R21, R70, 0x1e, RZ, 0xfc, !PT ;  /* 0x0000001e46157812 */ /* 0x000fe200078efcff */
[----:B------:R-:W-:Y:S01]  /*3650*/  IMAD R27, R48, 0x4, R26 ;  /* 0x00000004301b7824 */ /* 0x000fe200078e021a */
[----:B------:R-:W-:-:S02]  /*3660*/  FMNMX3 R20, R20, R14, R13, !PT ;  /* 0x0000000e14147276 */ /* 0x000fc4000780000d */
[----:B------:R-:W-:Y:S01]  /*3670*/  FSEL R11, R11, -INF , P4 ;  /* 0xff8000000b0b7808 */ /* 0x000fe20002000000 */
[----:B------:R-:W-:Y:S01]  /*3680*/  IMAD R28, R48, 0x4, R27 ;  /* 0x00000004301c7824 */ /* 0x000fe200078e021b */
[----:B------:R-:W-:Y:S02]  /*3690*/  ISETP.GE.AND P4, PT, R46, R22, PT ;  /* 0x000000162e00720c */ /* 0x000fe40003f86270 */
[----:B------:R-:W-:Y:S01]  /*36a0*/  FMNMX3 R22, R20, R5, R6, !PT ;  /* 0x0000000514167276 */ /* 0x000fe20007800006 */
[----:B------:R-:W-:Y:S01]  /*36b0*/  FMUL R20, R34, UR4 ;  /* 0x0000000422147c20 */ /* 0x000fe20008400000 */
[----:B------:R-:W-:Y:S01]  /*36c0*/  FSEL R8, R8, -INF , P5 ;  /* 0xff80000008087808 */ /* 0x000fe20002800000 */
[----:B------:R-:W-:Y:S01]  /*36d0*/  IMAD R29, R48, 0x4, R28 ;  /* 0x00000004301d7824 */ /* 0x000fe200078e021c */
[----:B------:R-:W-:Y:S01]  /*36e0*/  ISETP.GE.AND P5, PT, R46, R21, PT ;  /* 0x000000152e00720c */ /* 0x000fe20003fa6270 */
[----:B------:R-:W-:Y:S01]  /*36f0*/  FMUL R21, R32, UR4 ;  /* 0x0000000420157c20 */ /* 0x000fe20008400000 */
[----:B------:R-:W-:Y:S01]  /*3700*/  FMNMX3 R22, R22, R7, R4, !PT ;  /* 0x0000000716167276 */ /* 0x000fe20007800004 */
[----:B------:R-:W0:Y:S01]  /*3710*/  LDCU.64 UR4, c[0x0][0x3d0] ;  /* 0x00007a00ff0477ac */ /* 0x000e220008000a00 */
[----:B------:R-:W-:Y:S01]  /*3720*/  FSEL R19, R19, -INF , P3 ;  /* 0xff80000013137808 */ /* 0x000fe20001800000 */
[----:B------:R-:W-:Y:S01]  /*3730*/  IMAD R30, R48, 0x4, R29 ;  /* 0x00000004301e7824 */ /* 0x000fe200078e021d */
[----:B------:R-:W-:-:S02]  /*3740*/  FSEL R21, R21, -INF , P2 ;  /* 0xff80000015157808 */ /* 0x000fc40001000000 */
[----:B------:R-:W-:Y:S01]  /*3750*/  FMNMX3 R22, R22, R9, R8, !PT ;  /* 0x0000000916167276 */ /* 0x000fe20007800008 */
[----:B------:R-:W-:Y:S01]  /*3760*/  IMAD R31, R48, 0x4, R30 ;  /* 0x00000004301f7824 */ /* 0x000fe200078e021e */
[----:B------:R-:W-:Y:S02]  /*3770*/  FSEL R20, R20, -INF , P5 ;  /* 0xff80000014147808 */ /* 0x000fe40002800000 */
[----:B------:R-:W-:Y:S01]  /*3780*/  FMNMX3 R22, R22, R11, R21, !PT ;  /* 0x0000000b16167276 */ /* 0x000fe20007800015 */
[----:B------:R-:W-:Y:S01]  /*3790*/  IMAD R32, R48, 0x4, R31 ;  /* 0x0000000430207824 */ /* 0x000fe200078e021f */
[----:B------:R-:W-:Y:S02]  /*37a0*/  FSEL R23, R23, -INF , P4 ;  /* 0xff80000017177808 */ /* 0x000fe40002000000 */
[----:B------:R-:W-:Y:S01]  /*37b0*/  FMNMX3 R22, R22, R19, R20, !PT ;  /* 0x0000001316167276 */ /* 0x000fe20007800014 */
[----:B------:R-:W-:Y:S01]  /*37c0*/  IMAD R33, R48, 0x4, R32 ;  /* 0x0000000430217824 */ /* 0x000fe200078e0220 */
[----:B------:R-:W-:-:S02]  /*37d0*/  SHF.R.U32.HI R24, RZ, 0x2, R0 ;  /* 0x00000002ff187819 */ /* 0x000fc40000011600 */
[----:B------:R-:W-:Y:S01]  /*37e0*/  FMNMX R136, R23, R22, !PT ;  /* 0x0000001617887209 */ /* 0x000fe20007800000 */
[----:B0-----:R-:W-:Y:S01]  /*37f0*/  UIMAD UR4, UR7, UR4, URZ ;  /* 0x00000004070472a4 */ /* 0x001fe2000f8e02ff */
[----:B------:R-:W-:Y:S01]  /*3800*/  LOP3.LUT R22, R0, 0x3f, RZ, 0xc0, !PT ;  /* 0x0000003f00167812 */ /* 0x000fe200078ec0ff */
[----:B------:R-:W-:Y:S01]  /*3810*/  IMAD R34, R48, 0x4, R33 ;  /* 0x0000000430227824 */ /* 0x000fe200078e0221 */
[----:B------:R-:W-:Y:S01]  /*3820*/  LOP3.LUT R25, R24, 0x38, RZ, 0xc0, !PT ;  /* 0x0000003818197812 */ /* 0x000fe200078ec0ff */
[----:B------:R-:W-:Y:S01]  /*3830*/  USHF.L.U32 UR6, UR4, 0x1, URZ ;  /* 0x0000000104067899 */ /* 0x000fe200080006ff */
[----:B------:R-:W0:Y:S01]  /*3840*/  SHFL.BFLY PT, R51, R136, 0x10, 0x1f ;  /* 0x0e001f0088337f89 */ /* 0x000e2200000e0000 */
[----:B------:R-:W-:Y:S01]  /*3850*/  IMAD R24, R22, UR5, RZ ;  /* 0x0000000516187c24 */ /* 0x000fe2000f8e02ff */
[----:B------:R-:W-:Y:S01]  /*3860*/  LOP3.LUT R22, R25, 0x1f, R0, 0xf8, !PT ;  /* 0x0000001f19167812 */ /* 0x000fe200078ef800 */
[----:B------:R-:W-:Y:S01]  /*3870*/  IMAD R35, R48, 0x4, R34 ;  /* 0x0000000430237824 */ /* 0x000fe200078e0222 */
[----:B------:R-:W-:Y:S01]  /*3880*/  UIMAD.WIDE UR4, UR4, 0x2, URZ ;  /* 0x00000002040478a5 */ /* 0x000fe2000f8e02ff */
[----:B------:R-:W-:Y:S01]  /*3890*/  IMAD.SHL.U32 R25, R24, 0x2, RZ ;  /* 0x0000000218197824 */ /* 0x000fe200078e00ff */
[----:B------:R-:W-:Y:S01]  /*38a0*/  SHF.L.U32 R22, R22, 0x4, RZ ;  /* 0x0000000416167819 */ /* 0x000fe200000006ff */
[----:B------:R-:W-:Y:S01]  /*38b0*/  IMAD.HI R24, R24, 0x2, RZ ;  /* 0x0000000218187827 */ /* 0x000fe200078e02ff */
[----:B------:R-:W-:-:S02]  /*38c0*/  PRMT R61, RZ, 0x7610, R61 ;  /* 0x00007610ff3d7816 */ /* 0x000fc4000000003d */
[----:B--2---:R-:W-:Y:S01]  /*38d0*/  IADD3 R147, P2, P3, R25, UR6, R54 ;  /* 0x0000000619937c10 */ /* 0x004fe2000fb5e036 */
[----:B------:R-:W-:Y:S01]  /*38e0*/  IMAD R25, R48, 0x4, R35 ;  /* 0x0000000430197824 */ /* 0x000fe200078e0223 */
[----:B------:R-:W-:Y:S02]  /*38f0*/  LOP3.LUT R46, R22, 0x1b0, RZ, 0xc0, !PT ;  /* 0x000001b0162e7812 */ /* 0x000fe400078ec0ff */
[----:B------:R-:W-:Y:S01]  /*3900*/  IADD3.X R55, PT, PT, R24, UR5, R55, P2, P3 ;  /* 0x0000000518377c10 */ /* 0x000fe200097e6437 */
[----:B------:R-:W-:Y:S01]  /*3910*/  IMAD R24, R48, 0x4, R25 ;  /* 0x0000000430187824 */ /* 0x000fe200078e0219 */
[----:B------:R-:W-:Y:S02]  /*3920*/  LOP3.LUT R53, R46, 0x40, R53, 0xf8, !PT ;  /* 0x000000402e357812 */ /* 0x000fe400078ef835 */
[-C--:B------:R-:W-:Y:S01]  /*3930*/  LEA R214, P2, R26, R147.reuse, 0x1 ;  /* 0x000000931ad67211 */ /* 0x080fe200078408ff */
[----:B------:R-:W-:Y:S01]  /*3940*/  IMAD R46, R48, 0x4, R24 ;  /* 0x00000004302e7824 */ /* 0x000fe200078e0218 */
[----:B------:R-:W-:Y:S01]  /*3950*/  LEA R212, P3, R27, R147, 0x1 ;  /* 0x000000931bd47211 */ /* 0x000fe200078608ff */
[----:B------:R-:W-:Y:S01]  /*3960*/  VIADD R68, R53, UR9 ;  /* 0x0000000935447c36 */ /* 0x000fe20008000000 */
[----:B------:R-:W-:Y:S01]  /*3970*/  LEA.HI.X.SX32 R215, R26, R55, 0x1, P2 ;  /* 0x000000371ad77211 */ /* 0x000fe200010f0eff */
[----:B------:R-:W-:Y:S01]  /*3980*/  IMAD R26, R48, 0x4, R46 ;  /* 0x00000004301a7824 */ /* 0x000fe200078e022e */
[----:B------:R-:W-:-:S02]  /*3990*/  LEA R210, P4, R28, R147, 0x1 ;  /* 0x000000931cd27211 */ /* 0x000fc400078808ff */
[-C--:B------:R-:W-:Y:S01]  /*39a0*/  LEA.HI.X.SX32 R213, R27, R55.reuse, 0x1, P3 ;  /* 0x000000371bd57211 */ /* 0x080fe200018f0eff */
[----:B------:R-:W-:Y:S01]  /*39b0*/  IMAD R27, R48, 0x4, R26 ;  /* 0x00000004301b7824 */ /* 0x000fe200078e021a */
[----:B------:R-:W-:Y:S02]  /*39c0*/  LEA.HI.X.SX32 R211, R28, R55, 0x1, P4 ;  /* 0x000000371cd37211 */ /* 0x000fe400020f0eff */
[CC--:B------:R-:W-:Y:S01]  /*39d0*/  LEA R208, P2, R29.reuse, R147.reuse, 0x1 ;  /* 0x000000931dd07211 */ /* 0x0c0fe200078408ff */
[----:B------:R-:W-:Y:S01]  /*39e0*/  IMAD R28, R48, 0x4, R27 ;  /* 0x00000004301c7824 */ /* 0x000fe200078e021b */
[----:B------:R-:W-:Y:S02]  /*39f0*/  LEA R206, P3, R30, R147, 0x1 ;  /* 0x000000931ece7211 */ /* 0x000fe400078608ff */
[----:B------:R-:W-:Y:S01]  /*3a00*/  LEA.HI.X.SX32 R209, R29, R55, 0x1, P2 ;  /* 0x000000371dd17211 */ /* 0x000fe200010f0eff */
[----:B------:R-:W-:Y:S01]  /*3a10*/  IMAD R29, R48, 0x4, R28 ;  /* 0x00000004301d7824 */ /* 0x000fe200078e021c */
[----:B------:R-:W-:-:S02]  /*3a20*/  LEA R204, P4, R31, R147, 0x1 ;  /* 0x000000931fcc7211 */ /* 0x000fc400078808ff */
[----:B------:R-:W-:Y:S01]  /*3a30*/  LEA.HI.X.SX32 R207, R30, R55, 0x1, P3 ;  /* 0x000000371ecf7211 */ /* 0x000fe200018f0eff */
[C---:B------:R-:W-:Y:S01]  /*3a40*/  IMAD R30, R48.reuse, 0x4, R29 ;  /* 0x00000004301e7824 */ /* 0x040fe200078e021d */
[----:B------:R-:W-:Y:S02]  /*3a50*/  LEA R200, P3, R33, R147, 0x1 ;  /* 0x0000009321c87211 */ /* 0x000fe400078608ff */
[----:B------:R-:W-:Y:S01]  /*3a60*/  LEA.HI.X.SX32 R205, R31, R55, 0x1, P4 ;  /* 0x000000371fcd7211 */ /* 0x000fe200020f0eff */
[----:B------:R-:W-:Y:S01]  /*3a70*/  IMAD R31, R48, 0x4, R30 ;  /* 0x00000004301f7824 */ /* 0x000fe200078e021e */
[----:B------:R-:W-:Y:S02]  /*3a80*/  LEA R198, P4, R34, R147, 0x1 ;  /* 0x0000009322c67211 */ /* 0x000fe400078808ff */
[----:B------:R-:W-:Y:S02]  /*3a90*/  LEA.HI.X.SX32 R201, R33, R55, 0x1, P3 ;  /* 0x0000003721c97211 */ /* 0x000fe400018f0eff */
[----:B------:R-:W-:-:S02]  /*3aa0*/  LEA R194, P3, R25, R147, 0x1 ;  /* 0x0000009319c27211 */ /* 0x000fc400078608ff */
[----:B------:R-:W-:Y:S02]  /*3ab0*/  LEA R202, P2, R32, R147, 0x1 ;  /* 0x0000009320ca7211 */ /* 0x000fe400078408ff */
[----:B------:R-:W-:Y:S02]  /*3ac0*/  LEA.HI.X.SX32 R199, R34, R55, 0x1, P4 ;  /* 0x0000003722c77211 */ /* 0x000fe400020f0eff */
[----:B------:R-:W-:Y:S02]  /*3ad0*/  LEA R192, P4, R24, R147, 0x1 ;  /* 0x0000009318c07211 */ /* 0x000fe400078808ff */
[-C--:B------:R-:W-:Y:S01]  /*3ae0*/  LEA.HI.X.SX32 R195, R25, R55.reuse, 0x1, P3 ;  /* 0x0000003719c37211 */ /* 0x080fe200018f0eff */
[----:B------:R-:W-:Y:S01]  /*3af0*/  IMAD R25, R48, 0x4, R31 ;  /* 0x0000000430197824 */ /* 0x000fe200078e021f */
[----:B------:R-:W-:Y:S02]  /*3b00*/  LEA.HI.X.SX32 R203, R32, R55, 0x1, P2 ;  /* 0x0000003720cb7211 */ /* 0x000fe400010f0eff */
[----:B------:R-:W-:-:S02]  /*3b10*/  LEA R196, P2, R35, R147, 0x1 ;  /* 0x0000009323c47211 */ /* 0x000fc400078408ff */
[----:B------:R-:W-:Y:S01]  /*3b20*/  LEA.HI.X.SX32 R193, R24, R55, 0x1, P4 ;  /* 0x0000003718c17211 */ /* 0x000fe200020f0eff */
[----:B------:R-:W-:Y:S01]  /*3b30*/  IMAD R24, R48, 0x4, R25 ;  /* 0x0000000430187824 */ /* 0x000fe200078e0219 */
[----:B------:R-:W-:Y:S02]  /*3b40*/  LEA R188, P3, R26, R147, 0x1 ;  /* 0x000000931abc7211 */ /* 0x000fe400078608ff */
[----:B------:R-:W-:Y:S02]  /*3b50*/  LEA.HI.X.SX32 R197, R35, R55, 0x1, P2 ;  /* 0x0000003723c57211 */ /* 0x000fe400010f0eff */
[-C--:B------:R-:W-:Y:S02]  /*3b60*/  LEA R190, P2, R46, R147.reuse, 0x1 ;  /* 0x000000932ebe7211 */ /* 0x080fe400078408ff */
[----:B------:R-:W-:Y:S02]  /*3b70*/  LEA R186, P4, R27, R147, 0x1 ;  /* 0x000000931bba7211 */ /* 0x000fe400078808ff */
[----:B------:R-:W-:-:S02]  /*3b80*/  LEA.HI.X.SX32 R189, R26, R55, 0x1, P3 ;  /* 0x000000371abd7211 */ /* 0x000fc400018f0eff */
[----:B------:R-:W-:Y:S02]  /*3b90*/  LEA R26, R48, R24, 0x2 ;  /* 0x00000018301a7211 */ /* 0x000fe400078e10ff */
[-C--:B------:R-:W-:Y:S02]  /*3ba0*/  LEA.HI.X.SX32 R191, R46, R55.reuse, 0x1, P2 ;  /* 0x000000372ebf7211 */ /* 0x080fe400010f0eff */
[----:B------:R-:W-:Y:S01]  /*3bb0*/  LEA.HI.X.SX32 R187, R27, R55, 0x1, P4 ;  /* 0x000000371bbb7211 */ /* 0x000fe200020f0eff */
[----:B------:R-:W-:Y:S01]  /*3bc0*/  IMAD R27, R48, 0x4, R26 ;  /* 0x00000004301b7824 */ /* 0x000fe200078e021a */
[-C--:B------:R-:W-:Y:S02]  /*3bd0*/  LEA R184, P2, R28, R147.reuse, 0x1 ;  /* 0x000000931cb87211 */ /* 0x080fe400078408ff */
[----:B------:R-:W-:Y:S02]  /*3be0*/  LEA R180, P4, R30, R147, 0x1 ;  /* 0x000000931eb47211 */ /* 0x000fe400078808ff */
[-C--:B------:R-:W-:Y:S01]  /*3bf0*/  LEA.HI.X.SX32 R185, R28, R55.reuse, 0x1, P2 ;  /* 0x000000371cb97211 */ /* 0x080fe200010f0eff */
[----:B------:R-:W-:Y:S01]  /*3c00*/  IMAD R28, R48, 0x4, R27 ;  /* 0x00000004301c7824 */ /* 0x000fe200078e021b */
[----:B------:R-:W-:-:S02]  /*3c10*/  LEA.HI.X.SX32 R181, R30, R55, 0x1, P4 ;  /* 0x000000371eb57211 */ /* 0x000fc400020f0eff */
[CC--:B------:R-:W-:Y:S02]  /*3c20*/  LEA R174, P4, R24.reuse, R147.reuse, 0x1 ;  /* 0x0000009318ae7211 */ /* 0x0c0fe400078808ff */
[C---:B------:R-:W-:Y:S02]  /*3c30*/  LEA R182, P3, R29.reuse, R147, 0x1 ;  /* 0x000000931db67211 */ /* 0x040fe400078608ff */
[----:B------:R-:W-:Y:S02]  /*3c40*/  LEA.HI.X.SX32 R175, R24, R55, 0x1, P4 ;  /* 0x0000003718af7211 */ /* 0x000fe400020f0eff */
[----:B0-----:R-:W-:Y:S02]  /*3c50*/  FMNMX3 R136, R136, -INF , R51, !PT ;  /* 0xff80000088887876 */ /* 0x001fe40007800033 */
[----:B------:R-:W-:Y:S02]  /*3c60*/  LEA R162, P4, R28, R147, 0x1 ;  /* 0x000000931ca27211 */ /* 0x000fe400078808ff */
[-C--:B------:R-:W-:Y:S01]  /*3c70*/  LEA.HI.X.SX32 R183, R29, R55.reuse, 0x1, P3 ;  /* 0x000000371db77211 */ /* 0x080fe200018f0eff */
[----:B------:R-:W-:Y:S01]  /*3c80*/  IMAD R29, R48, 0x4, R28 ;  /* 0x00000004301d7824 */ /* 0x000fe200078e021c */
[----:B------:R-:W-:Y:S01]  /*3c90*/  LEA.HI.X.SX32 R163, R28, R55, 0x1, P4 ;  /* 0x000000371ca37211 */ /* 0x000fe200020f0eff */
[----:B------:R-:W-:Y:S01]  /*3ca0*/  FADD R28, -R136, -INF ;  /* 0xff800000881c7421 */ /* 0x000fe20000000100 */
[----:B------:R-:W-:-:S02]  /*3cb0*/  LEA R176, P3, R25, R147, 0x1 ;  /* 0x0000009319b07211 */ /* 0x000fc400078608ff */
[----:B------:R-:W-:Y:S01]  /*3cc0*/  LEA R178, P2, R31, R147, 0x1 ;  /* 0x000000931fb27211 */ /* 0x000fe200078408ff */
[----:B------:R-:W-:Y:S01]  /*3cd0*/  FMUL R28, R28, 1.4426950216293334961 ;  /* 0x3fb8aa3b1c1c7820 */ /* 0x000fe20000400000 */
[-C--:B------:R-:W-:Y:S01]  /*3ce0*/  LEA.HI.X.SX32 R177, R25, R55.reuse, 0x1, P3 ;  /* 0x0000003719b17211 */ /* 0x080fe200018f0eff */
[----:B------:R-:W-:Y:S01]  /*3cf0*/  IMAD R25, R48, 0x4, R29 ;  /* 0x0000000430197824 */ /* 0x000fe200078e021d */
[----:B------:R-:W-:Y:S01]  /*3d00*/  LEA.HI.X.SX32 R179, R31, R55, 0x1, P2 ;  /* 0x000000371fb37211 */ /* 0x000fe200010f0eff */
[----:B------:R-:W3:Y:S01]  /*3d10*/  MUFU.EX2 R77, R28 ;  /* 0x0000001c004d7308 */ /* 0x000ee20000000800 */
[-C--:B------:R-:W-:Y:S01]  /*3d20*/  LEA R166, P2, R26, R147.reuse, 0x1 ;  /* 0x000000931aa67211 */ /* 0x080fe200078408ff */
[----:B------:R-:W-:Y:S01]  /*3d30*/  IMAD R24, R48, 0x4, R25 ;  /* 0x0000000430187824 */ /* 0x000fe200078e0219 */
[C---:B------:R-:W-:Y:S02]  /*3d40*/  LEA R164, P3, R27.reuse, R147, 0x1 ;  /* 0x000000931ba47211 */ /* 0x040fe400078608ff */
[-C--:B------:R-:W-:Y:S01]  /*3d50*/  LEA.HI.X.SX32 R167, R26, R55.reuse, 0x1, P2 ;  /* 0x000000371aa77211 */ /* 0x080fe200010f0eff */
[----:B------:R-:W-:Y:S01]  /*3d60*/  IMAD R26, R48, 0x4, R24 ;  /* 0x00000004301a7824 */ /* 0x000fe200078e0218 */
[----:B------:R-:W-:-:S02]  /*3d70*/  LEA.HI.X.SX32 R165, R27, R55, 0x1, P3 ;  /* 0x000000371ba57211 */ /* 0x000fc400018f0eff */
[-C--:B------:R-:W-:Y:S01]  /*3d80*/  LEA R158, P3, R25, R147.reuse, 0x1 ;  /* 0x00000093199e7211 */ /* 0x080fe200078608ff */
[----:B------:R-:W-:Y:S01]  /*3d90*/  IMAD R27, R48, 0x4, R26 ;  /* 0x00000004301b7824 */ /* 0x000fe200078e021a */
[-C--:B------:R-:W-:Y:S02]  /*3da0*/  LEA R160, P2, R29, R147.reuse, 0x1 ;  /* 0x000000931da07211 */ /* 0x080fe400078408ff */
[----:B------:R-:W-:Y:S02]  /*3db0*/  LEA R156, P4, R24, R147, 0x1 ;  /* 0x00000093189c7211 */ /* 0x000fe400078808ff */
[-C--:B------:R-:W-:Y:S01]  /*3dc0*/  LEA.HI.X.SX32 R159, R25, R55.reuse, 0x1, P3 ;  /* 0x00000037199f7211 */ /* 0x080fe200018f0eff */
[----:B------:R-:W-:Y:S01]  /*3dd0*/  IMAD R25, R48, 0x4, R27 ;  /* 0x0000000430197824 */ /* 0x000fe200078e021b */
[----:B---3--:R-:W-:Y:S01]  /*3de0*/  STSM.16.M88 [R68+0x8000], R77 ;  /* 0x0080004d44007844 */ /* 0x008fe20000000000 */
[----:B------:R-:W-:Y:S02]  /*3df0*/  PRMT R35, RZ, 0x7610, R35 ;  /* 0x00007610ff237816 */ /* 0x000fe40000000023 */
[-C--:B------:R-:W-:Y:S01]  /*3e00*/  LEA.HI.X.SX32 R161, R29, R55.reuse, 0x1, P2 ;  /* 0x000000371da17211 */ /* 0x080fe200010f0eff */
[----:B------:R-:W-:Y:S01]  /*3e10*/  BAR.SYNC.DEFER_BLOCKING 0x0 ;  /* 0x0000000000007b1d */ /* 0x000fe20000010000 */
[----:B------:R-:W-:Y:S01]  /*3e20*/  LEA.HI.X.SX32 R157, R24, R55, 0x1, P4 ;  /* 0x00000037189d7211 */ /* 0x000fe200020f0eff */
[----:B------:R-:W-:Y:S01]  /*3e30*/  IMAD R24, R48, 0x4, R25 ;  /* 0x0000000430187824 */ /* 0x000fe200078e0219 */
[----:B------:R-:W-:-:S02]  /*3e40*/  LEA R154, P2, R26, R147, 0x1 ;  /* 0x000000931a9a7211 */ /* 0x000fc400078408ff */
[C---:B------:R-:W-:Y:S02]  /*3e50*/  LEA R152, P3, R27.reuse, R147, 0x1 ;  /* 0x000000931b987211 */ /* 0x040fe400078608ff */
[-C--:B------:R-:W-:Y:S01]  /*3e60*/  LEA.HI.X.SX32 R155, R26, R55.reuse, 0x1, P2 ;  /* 0x000000371a9b7211 */ /* 0x080fe200010f0eff */
[----:B------:R-:W-:Y:S01]  /*3e70*/  IMAD R26, R48, 0x4, R24 ;  /* 0x00000004301a7824 */ /* 0x000fe200078e0218 */
[----:B------:R-:W-:Y:S02]  /*3e80*/  LEA.HI.X.SX32 R153, R27, R55, 0x1, P3 ;  /* 0x000000371b997211 */ /* 0x000fe400018f0eff */
[-C--:B------:R-:W-:Y:S02]  /*3e90*/  LEA R150, P2, R25, R147.reuse, 0x1 ;  /* 0x0000009319967211 */ /* 0x080fe400078408ff */
[-C--:B------:R-:W-:Y:S02]  /*3ea0*/  LEA R148, P3, R24, R147.reuse, 0x1 ;  /* 0x0000009318947211 */ /* 0x080fe400078608ff */
[----:B------:R-:W-:-:S02]  /*3eb0*/  LEA R146, P4, R26, R147, 0x1 ;  /* 0x000000931a927211 */ /* 0x000fc400078808ff */
[----:B------:R-:W-:Y:S02]  /*3ec0*/  PRMT R75, RZ, 0x7610, R75 ;  /* 0x00007610ff4b7816 */ /* 0x000fe4000000004b */
[----:B------:R-:W-:Y:S02]  /*3ed0*/  PRMT R63, RZ, 0x7610, R63 ;  /* 0x00007610ff3f7816 */ /* 0x000fe4000000003f */
[----:B------:R-:W-:Y:S02]  /*3ee0*/  PRMT R57, RZ, 0x7610, R57 ;  /* 0x00007610ff397816 */ /* 0x000fe40000000039 */
[----:B------:R-:W-:Y:S01]  /*3ef0*/  PRMT R59, RZ, 0x7610, R59 ;  /* 0x00007610ff3b7816 */ /* 0x000fe2000000003b */
[----:B------:R-:W2:Y:S01]  /*3f00*/  @P0 LDG.E.U16 R65, desc[UR16][R206.64] ;  /* 0x00000010ce410981 */ /* 0x000ea2000c1e1500 */
[----:B------:R-:W-:Y:S02]  /*3f10*/  PRMT R53, RZ, 0x7610, R53 ;  /* 0x00007610ff357816 */ /* 0x000fe40000000035 */
[----:B------:R-:W-:Y:S01]  /*3f20*/  PRMT R33, RZ, 0x7610, R33 ;  /* 0x00007610ff217816 */ /* 0x000fe20000000021 */
[----:B------:R-:W3:Y:S01]  /*3f30*/  @P0 LDG.E.U16 R67, desc[UR16][R214.64] ;  /* 0x00000010d6430981 */ /* 0x000ee2000c1e1500 */
[----:B------:R-:W-:-:S02]  /*3f40*/  PRMT R60, RZ, 0x7610, R60 ;  /* 0x00007610ff3c7816 */ /* 0x000fc4000000003c */
[----:B------:R-:W-:Y:S01]  /*3f50*/  PRMT R64, RZ, 0x7610, R64 ;  /* 0x00007610ff407816 */ /* 0x000fe20000000040 */
[----:B------:R-:W4:Y:S01]  /*3f60*/  @P0 LDG.E.U16 R61, desc[UR16][R202.64] ;  /* 0x00000010ca3d0981 */ /* 0x000f22000c1e1500 */
[----:B------:R-:W-:-:S03]  /*3f70*/  PRMT R46, RZ, 0x7610, R46 ;  /* 0x00007610ff2e7816 */ /* 0x000fc6000000002e */
[----:B------:R-:W5:Y:S01]  /*3f80*/  @P0 LDG.E.U16 R35, desc[UR16][R182.64] ;  /* 0x00000010b6230981 */ /* 0x000f62000c1e1500 */
[----:B------:R-:W-:Y:S02]  /*3f90*/  PRMT R27, RZ, 0x7610, R27 ;  /* 0x00007610ff1b7816 */ /* 0x000fe4000000001b */
[-C--:B------:R-:W-:Y:S01]  /*3fa0*/  LEA.HI.X.SX32 R151, R25, R55.reuse, 0x1, P2 ;  /* 0x0000003719977211 */ /* 0x080fe200010f0eff */
[----:B------:R-:W2:Y:S01]  /*3fb0*/  @P0 LDG.E.U16 R75, desc[UR16][R210.64] ;  /* 0x00000010d24b0981 */ /* 0x000ea2000c1e1500 */
[-C--:B------:R-:W-:Y:S02]  /*3fc0*/  LEA.HI.X.SX32 R149, R24, R55.reuse, 0x1, P3 ;  /* 0x0000003718957211 */ /* 0x080fe400018f0eff */
[----:B------:R-:W-:Y:S01]  /*3fd0*/  LEA.HI.X.SX32 R147, R26, R55, 0x1, P4 ;  /* 0x000000371a937211 */ /* 0x000fe200020f0eff */
[----:B------:R-:W2:Y:S01]  /*3fe0*/  @P0 LDG.E.U16 R27, desc[UR16][R164.64] ;  /* 0x00000010a41b0981 */ /* 0x000ea2000c1e1500 */
[----:B------:R-:W-:Y:S02]  /*3ff0*/  PRMT R55, RZ, 0x7610, R55 ;  /* 0x00007610ff377816 */ /* 0x000fe40000000037 */
[----:B------:R-:W-:Y:S01]  /*4000*/  PRMT R29, RZ, 0x7610, R29 ;  /* 0x00007610ff1d7816 */ /* 0x000fe2000000001d */
[----:B------:R-:W2:Y:S01]  /*4010*/  @P0 LDG.E.U16 R63, desc[UR16][R198.64] ;  /* 0x00000010c63f0981 */ /* 0x000ea2000c1e1500 */
[----:B------:R-:W-:-:S02]  /*4020*/  PRMT R51, RZ, 0x7610, R51 ;  /* 0x00007610ff337816 */ /* 0x000fc40000000033 */
[----:B------:R-:W-:Y:S01]  /*4030*/  PRMT R31, RZ, 0x7610, R31 ;  /* 0x00007610ff1f7816 */ /* 0x000fe2000000001f */
[----:B------:R-:W2:Y:S01]  /*4040*/  @P0 LDG.E.U16 R57, desc[UR16][R194.64] ;  /* 0x00000010c2390981 */ /* 0x000ea2000c1e1500 */
[----:B------:R-:W-:-:S03]  /*4050*/  PRMT R25, RZ, 0x7610, R25 ;  /* 0x00007610ff197816 */ /* 0x000fc60000000019 */
[----:B------:R-:W2:Y:S01]  /*4060*/  @P0 LDG.E.U16 R59, desc[UR16][R190.64] ;  /* 0x00000010be3b0981 */ /* 0x000ea2000c1e1500 */
[----:B------:R-:W-:-:S03]  /*4070*/  PRMT R28, RZ, 0x7610, R28 ;  /* 0x00007610ff1c7816 */ /* 0x000fc6000000001c */
[----:B------:R-:W2:Y:S04]  /*4080*/  @P0 LDG.E.U16 R55, desc[UR16][R186.64] ;  /* 0x00000010ba370981 */ /* 0x000ea8000c1e1500 */
[----:B------:R-:W2:Y:S04]  /*4090*/  @P0 LDG.E.U16 R53, desc[UR16][R178.64] ;  /* 0x00000010b2350981 */ /* 0x000ea8000c1e1500 */
[----:B------:R-:W2:Y:S04]  /*40a0*/  @P0 LDG.E.U16 R29, desc[UR16][R174.64] ;  /* 0x00000010ae1d0981 */ /* 0x000ea8000c1e1500 */
[----:B------:R-:W2:Y:S04]  /*40b0*/  @P0 LDG.E.U16 R51, desc[UR16][R160.64] ;  /* 0x00000010a0330981 */ /* 0x000ea8000c1e1500 */
[----:B------:R-:W2:Y:S04]  /*40c0*/  @P0 LDG.E.U16 R31, desc[UR16][R156.64] ;  /* 0x000000109c1f0981 */ /* 0x000ea8000c1e1500 */
[----:B------:R-:W2:Y:S04]  /*40d0*/  @P0 LDG.E.U16 R33, desc[UR16][R152.64] ;  /* 0x0000001098210981 */ /* 0x000ea8000c1e1500 */
[----:B------:R-:W2:Y:S04]  /*40e0*/  @P0 LDG.E.U16 R25, desc[UR16][R148.64] ;  /* 0x0000001094190981 */ /* 0x000ea8000c1e1500 */
[----:B------:R-:W2:Y:S04]  /*40f0*/  @P0 LDG.E.U16 R60, desc[UR16][R212.64] ;  /* 0x00000010d43c0981 */ /* 0x000ea8000c1e1500 */
[----:B------:R-:W2:Y:S01]  /*4100*/  @P0 LDG.E.U16 R28, desc[UR16][R192.64] ;  /* 0x00000010c01c0981 */ /* 0x000ea2000c1e1500 */
[----:B------:R-:W-:-:S02]  /*4110*/  PRMT R56, RZ, 0x7610, R56 ;  /* 0x00007610ff387816 */ /* 0x000fc40000000038 */
[----:B------:R-:W-:Y:S01]  /*4120*/  PRMT R62, RZ, 0x7610, R62 ;  /* 0x00007610ff3e7816 */ /* 0x000fe2000000003e */
[----:B------:R-:W2:Y:S01]  /*4130*/  @P0 LDG.E.U16 R64, desc[UR16][R208.64] ;  /* 0x00000010d0400981 */ /* 0x000ea2000c1e1500 */
        /* <DEDUP_REMOVED lines=8> */
[----:B------:R-:W3:Y:S01]  /*41c0*/  @P0 LDG.E.U16 R62, desc[UR16][R196.64] ;  /* 0x00000010c43e0981 */ /* 0x000ee2000c1e1500 */
[----:B------:R-:W-:Y:S02]  /*41d0*/  PRMT R24, RZ, 0x7610, R24 ;  /* 0x00007610ff187816 */ /* 0x000fe40000000018 */
[----:B------:R-:W-:Y:S01]  /*41e0*/  PRMT R50, RZ, 0x7610, R50 ;  /* 0x00007610ff327816 */ /* 0x000fe20000000032 */
[----:B------:R-:W3:Y:S01]  /*41f0*/  @P0 LDG.E.U16 R52, desc[UR16][R188.64] ;  /* 0x00000010bc340981 */ /* 0x000ee2000c1e1500 */
[----:B------:R-:W-:Y:S02]  /*4200*/  PRMT R32, RZ, 0x7610, R32 ;  /* 0x00007610ff207816 */ /* 0x000fe40000000020 */
[----:B------:R-:W-:Y:S01]  /*4210*/  PRMT R26, RZ, 0x7610, R26 ;  /* 0x00007610ff1a7816 */ /* 0x000fe2000000001a */
[----:B------:R-:W3:Y:S04]  /*4220*/  @P0 LDG.E.U16 R58, desc[UR16][R184.64] ;  /* 0x00000010b83a0981 */ /* 0x000ee8000c1e1500 */
[----:B------:R-:W3:Y:S04]  /*4230*/  @P0 LDG.E.U16 R34, desc[UR16][R180.64] ;  /* 0x00000010b4220981 */ /* 0x000ee8000c1e1500 */
[----:B------:R-:W3:Y:S04]  /*4240*/  @P0 LDG.E.U16 R48, desc[UR16][R176.64] ;  /* 0x00000010b0300981 */ /* 0x000ee8000c1e1500 */
[----:B------:R-:W4:Y:S04]  /*4250*/  @P0 LDG.E.U16 R54, desc[UR16][R166.64] ;  /* 0x00000010a6360981 */ /* 0x000f28000c1e1500 */
[----:B------:R-:W4:Y:S04]  /*4260*/  @P0 LDG.E.U16 R30, desc[UR16][R162.64] ;  /* 0x00000010a21e0981 */ /* 0x000f28000c1e1500 */
[----:B------:R-:W5:Y:S04]  /*4270*/  @P0 LDG.E.U16 R24, desc[UR16][R158.64] ;  /* 0x000000109e180981 */ /* 0x000f68000c1e1500 */
[----:B------:R-:W5:Y:S04]  /*4280*/  @P0 LDG.E.U16 R50, desc[UR16][R154.64] ;  /* 0x000000109a320981 */ /* 0x000f68000c1e1500 */
[----:B------:R-:W5:Y:S04]  /*4290*/  @P0 LDG.E.U16 R32, desc[UR16][R150.64] ;  /* 0x0000001096200981 */ /* 0x000f68000c1e1500 */
[----:B------:R-:W5:Y:S01]  /*42a0*/  @P0 LDG.E.U16 R26, desc[UR16][R146.64] ;  /* 0x00000010921a0981 */ /* 0x000f62000c1e1500 */
[----:B------:R-:W-:-:S04]  /*42b0*/  FADD R49, R49, -R136 ;  /* 0x8000008831317221 */ /* 0x000fc80000000000 */
[----:B------:R-:W-:Y:S01]  /*42c0*/  FMUL R66, R49, 1.4426950216293334961 ;  /* 0x3fb8aa3b31427820 */ /* 0x000fe20000400000 */
        /* <DEDUP_REMOVED lines=8> */
[--C-:B------:R-:W-:Y:S01]  /*4350*/  FADD R49, R41, -R136.reuse ;  /* 0x8000008829317221 */ /* 0x100fe20000000000 */
[----:B------:R0:W-:Y:S03]  /*4360*/  MUFU.EX2 R38, R66 ;  /* 0x0000004200267308 */ /* 0x0001e60000000800 */
[----:B0-----:R-:W-:Y:S01]  /*4370*/  FMUL R66, R49, 1.4426950216293334961 ;  /* 0x3fb8aa3b31427820 */ /* 0x001fe20000400000 */
[----:B------:R-:W-:-:S04]  /*4380*/  FADD R49, R42, -R136 ;  /* 0x800000882a317221 */ /* 0x000fc80000000000 */
[----:B------:R0:W-:Y:S02]  /*4390*/  MUFU.EX2 R39, R76 ;  /* 0x0000004c00277308 */ /* 0x0001e40000000800 */
[----:B0-----:R-:W-:Y:S01]  /*43a0*/  FMUL R76, R49, 1.4426950216293334961 ;  /* 0x3fb8aa3b314c7820 */ /* 0x001fe20000400000 */
[----:B------:R-:W-:-:S05]  /*43b0*/  FADD R49, R47, -R136 ;  /* 0x800000882f317221 */ /* 0x000fca0000000000 */
[----:B------:R0:W-:Y:S02]  /*43c0*/  MUFU.EX2 R40, R137 ;  /* 0x0000008900287308 */ /* 0x0001e40000000800 */
[----:B0-----:R-:W-:Y:S01]  /*43d0*/  FMUL R137, R49, 1.4426950216293334961 ;  /* 0x3fb8aa3b31897820 */ /* 0x001fe20000400000 */
[----:B------:R-:W-:-:S05]  /*43e0*/  FADD R49, R37, -R136 ;  /* 0x8000008825317221 */ /* 0x000fca0000000000 */
[----:B------:R0:W-:Y:S01]  /*43f0*/  MUFU.EX2 R36, R138 ;  /* 0x0000008a00247308 */ /* 0x0001e20000000800 */
[--C-:B------:R-:W-:Y:S01]  /*4400*/  FADD R43, R43, -R136.reuse ;  /* 0x800000882b2b7221 */ /* 0x100fe20000000000 */
[----:B0-----:R-:W-:Y:S01]  /*4410*/  FMUL R138, R49, 1.4426950216293334961 ;  /* 0x3fb8aa3b318a7820 */ /* 0x001fe20000400000 */
[----:B------:R-:W-:-:S05]  /*4420*/  FADD R49, R44, -R136 ;  /* 0x800000882c317221 */ /* 0x000fca0000000000 */
[----:B------:R0:W-:Y:S01]  /*4430*/  MUFU.EX2 R41, R139 ;  /* 0x0000008b00297308 */ /* 0x0001e20000000800 */
[----:B------:R-:W-:Y:S01]  /*4440*/  FMUL R43, R43, 1.4426950216293334961 ;  /* 0x3fb8aa3b2b2b7820 */ /* 0x000fe20000400000 */
[----:B0-----:R-:W-:Y:S01]  /*4450*/  FMUL R139, R49, 1.4426950216293334961 ;  /* 0x3fb8aa3b318b7820 */ /* 0x001fe20000400000 */
[----:B------:R-:W-:-:S05]  /*4460*/  FADD R49, R12, -R136 ;  /* 0x800000880c317221 */ /* 0x000fca0000000000 */
[----:B------:R0:W-:Y:S02]  /*4470*/  MUFU.EX2 R42, R66 ;  /* 0x00000042002a7308 */ /* 0x0001e40000000800 */
[----:B0-----:R-:W-:Y:S01]  /*4480*/  FMUL R66, R49, 1.4426950216293334961 ;  /* 0x3fb8aa3b31427820 */ /* 0x001fe20000400000 */
[----:B------:R-:W-:-:S05]  /*4490*/  FADD R49, R45, -R136 ;  /* 0x800000882d317221 */ /* 0x000fca0000000000 */
[----:B------:R-:W0:Y:S08]  /*44a0*/  MUFU.EX2 R43, R43 ;  /* 0x0000002b002b7308 */ /* 0x000e300000000800 */
[----:B------:R1:W0:Y:S02]  /*44b0*/  MUFU.EX2 R47, R76 ;  /* 0x0000004c002f7308 */ /* 0x0002240000000800 */
[----:B-1----:R-:W-:Y:S01]  /*44c0*/  FMUL R76, R49, 1.4426950216293334961 ;  /* 0x3fb8aa3b314c7820 */ /* 0x002fe20000400000 */
[----:B------:R-:W-:-:S05]  /*44d0*/  FADD R49, R16, -R136 ;  /* 0x8000008810317221 */ /* 0x000fca0000000000 */
[----:B------:R1:W0:Y:S02]  /*44e0*/  MUFU.EX2 R37, R137 ;  /* 0x0000008900257308 */ /* 0x0002240000000800 */
[----:B-1----:R-:W-:Y:S01]  /*44f0*/  FMUL R137, R49, 1.4426950216293334961 ;  /* 0x3fb8aa3b31897820 */ /* 0x002fe20000400000 */
[----:B------:R-:W-:-:S05]  /*4500*/  FADD R49, R17, -R136 ;  /* 0x8000008811317221 */ /* 0x000fca0000000000 */
[----:B------:R1:W0:Y:S01]  /*4510*/  MUFU.EX2 R44, R138 ;  /* 0x0000008a002c7308 */ /* 0x0002220000000800 */
[C---:B------:R-:W-:Y:S01]  /*4520*/  LOP3.LUT R168, R0.reuse, 0xff, RZ, 0xc0, !PT ;  /* 0x000000ff00a87812 */ /* 0x040fe200078ec0ff */
[--C-:B------:R-:W-:Y:S01]  /*4530*/  FADD R3, R3, -R136.reuse ;  /* 0x8000008803037221 */ /* 0x100fe20000000000 */
[----:B------:R-:W-:Y:S01]  /*4540*/  LOP3.LUT R169, R0, 0xc0, RZ, 0xc0, !PT ;  /* 0x000000c000a97812 */ /* 0x000fe200078ec0ff */
[----:B-1----:R-:W-:Y:S01]  /*4550*/  FMUL R138, R49, 1.4426950216293334961 ;  /* 0x3fb8aa3b318a7820 */ /* 0x002fe20000400000 */
[----:B------:R-:W-:-:S03]  /*4560*/  FADD R49, R15, -R136 ;  /* 0x800000880f317221 */ /* 0x000fc60000000000 */
[----:B------:R1:W0:Y:S01]  /*4570*/  MUFU.EX2 R12, R139 ;  /* 0x0000008b000c7308 */ /* 0x0002220000000800 */
[----:B------:R-:W-:Y:S01]  /*4580*/  IMAD.SHL.U32 R168, R168, 0x2, RZ ;  /* 0x00000002a8a87824 */ /* 0x000fe200078e00ff */
[----:B------:R-:W-:-:S06]  /*4590*/  SHF.R.U32.HI R169, RZ, 0x2, R169 ;  /* 0x00000002ffa97819 */ /* 0x000fcc00000116a9 */
[----:B------:R0:W-:Y:S01]  /*45a0*/  MUFU.EX2 R16, R76 ;  /* 0x0000004c00107308 */ /* 0x0001e20000000800 */
[----:B-1----:R-:W-:Y:S01]  /*45b0*/  FMUL R139, R49, 1.4426950216293334961 ;  /* 0x3fb8aa3b318b7820 */ /* 0x002fe20000400000 */
[----:B------:R-:W-:Y:S01]  /*45c0*/  FADD R49, R18, -R136 ;  /* 0x8000008812317221 */ /* 0x000fe20000000000 */
[----:B0-----:R-:W-:-:S05]  /*45d0*/  FADD R76, R43, R38 ;  /* 0x000000262b4c7221 */ /* 0x001fca0000000000 */
[----:B------:R0:W-:Y:S08]  /*45e0*/  MUFU.EX2 R17, R137 ;  /* 0x0000008900117308 */ /* 0x0001f00000000800 */
[----:B------:R1:W-:Y:S01]  /*45f0*/  MUFU.EX2 R18, R139 ;  /* 0x0000008b00127308 */ /* 0x0003e20000000800 */
[----:B0-----:R-:W-:Y:S01]  /*4600*/  FMUL R137, R3, 1.4426950216293334961 ;  /* 0x3fb8aa3b03897820 */ /* 0x001fe20000400000 */
[----:B------:R-:W-:Y:S01]  /*4610*/  LOP3.LUT R3, R22, 0x1f0, RZ, 0xc0, !PT ;  /* 0x000001f016037812 */ /* 0x000fe200078ec0ff */
[----:B-1----:R-:W-:Y:S01]  /*4620*/  FADD R139, R39, R76 ;  /* 0x0000004c278b7221 */ /* 0x002fe20000000000 */
[----:B------:R-:W-:-:S03]  /*4630*/  LOP3.LUT R76, R168, R169, RZ, 0x3c, !PT ;  /* 0x000000a9a84c7212 */ /* 0x000fc600078e3cff */
[----:B------:R-:W-:Y:S02]  /*4640*/  FADD R169, R40, R139 ;  /* 0x0000008b28a97221 */ /* 0x000fe40000000000 */
[----:B------:R-:W0:Y:S01]  /*4650*/  LDSM.16.M88 R139, [R3+UR9+0x8000] ;  /* 0x00800009038b783b */ /* 0x000e220008000000 */
[----:B------:R-:W-:Y:S01]  /*4660*/  FADD R10, R10, -R136 ;  /* 0x800000880a0a7221 */ /* 0x000fe20000000000 */
[----:B------:R-:W-:Y:S01]  /*4670*/  BAR.SYNC.DEFER_BLOCKING 0x0 ;  /* 0x0000000000007b1d */ /* 0x000fe20000010000 */
[----:B------:R-:W-:-:S05]  /*4680*/  FADD R168, R36, R169 ;  /* 0x000000a924a87221 */ /* 0x000fca0000000000 */
[----:B------:R1:W0:Y:S02]  /*4690*/  MUFU.EX2 R45, R66 ;  /* 0x00000042002d7308 */ /* 0x0002240000000800 */
[----:B-1----:R-:W-:Y:S01]  /*46a0*/  FMUL R66, R10, 1.4426950216293334961 ;  /* 0x3fb8aa3b0a427820 */ /* 0x002fe20000400000 */
[----:B------:R-:W-:-:S05]  /*46b0*/  FADD R10, R14, -R136 ;  /* 0x800000880e0a7221 */ /* 0x000fca0000000000 */
[----:B------:R1:W0:Y:S08]  /*46c0*/  MUFU.EX2 R15, R138 ;  /* 0x0000008a000f7308 */ /* 0x0002300000000800 */
[----:B------:R0:W-:Y:S01]  /*46d0*/  MUFU.EX2 R14, R137 ;  /* 0x00000089000e7308 */ /* 0x0001e20000000800 */
[----:B-1----:R-:W-:Y:S01]  /*46e0*/  FMUL R138, R10, 1.4426950216293334961 ;  /* 0x3fb8aa3b0a8a7820 */ /* 0x002fe20000400000 */
[----:B------:R-:W-:Y:S01]  /*46f0*/  FADD R10, R13, -R136 ;  /* 0x800000880d0a7221 */ /* 0x000fe20000000000 */
[----:B0-----:R-:W-:-:S05]  /*4700*/  FADD R137, R41, R168 ;  /* 0x000000a829897221 */ /* 0x001fca0000000000 */
[----:B------:R0:W-:Y:S01]  /*4710*/  MUFU.EX2 R13, R138 ;  /* 0x0000008a000d7308 */ /* 0x0001e20000000800 */
[----:B--2---:R1:W-:Y:S01]  /*4720*/  STS.U16 [R76+UR9+0x8800], R65 ;  /* 0x008800414c007988 */ /* 0x0043e20008000409 */
[----:B0-----:R-:W-:-:S04]  /*4730*/  FADD R138, R42, R137 ;  /* 0x000000892a8a7221 */ /* 0x001fc80000000000 */
[----:B------:R-:W-:Y:S01]  /*4740*/  FADD R138, R47, R138 ;  /* 0x0000008a2f8a7221 */ /* 0x000fe20000000000 */
[----:B------:R-:W-:-:S03]  /*4750*/  FMUL R10, R10, 1.4426950216293334961 ;  /* 0x3fb8aa3b0a0a7820 */ /* 0x000fc60000400000 */
[----:B-1----:R-:W-:Y:S01]  /*4760*/  FADD R65, R37, R138 ;  /* 0x0000008a25417221 */ /* 0x002fe20000000000 */
[----:B------:R-:W-:-:S03]  /*4770*/  FADD R5, R5, -R136 ;  /* 0x8000008805057221 */ /* 0x000fc60000000000 */
[----:B------:R-:W-:Y:S01]  /*4780*/  FADD R65, R44, R65 ;  /* 0x000000412c417221 */ /* 0x000fe20000000000 */
[----:B------:R0:W-:Y:S01]  /*4790*/  MUFU.EX2 R22, R10 ;  /* 0x0000000a00167308 */ /* 0x0001e20000000800 */
[----:B------:R-:W-:Y:S01]  /*47a0*/  FMUL R5, R5, 1.4426950216293334961 ;  /* 0x3fb8aa3b05057820 */ /* 0x000fe20000400000 */
[----:B------:R-:W-:Y:S01]  /*47b0*/  FADD R6, R6, -R136 ;  /* 0x8000008806067221 */ /* 0x000fe20000000000 */
[----:B------:R-:W-:Y:S01]  /*47c0*/  FMUL R49, R49, 1.4426950216293334961 ;  /* 0x3fb8aa3b31317820 */ /* 0x000fe20000400000 */
[----:B---3--:R1:W-:Y:S02]  /*47d0*/  STS.U16 [R76+UR9+0x8000], R67 ;  /* 0x008000434c007988 */ /* 0x0083e40008000409 */
[----:B------:R-:W-:Y:S01]  /*47e0*/  FMUL R6, R6, 1.4426950216293334961 ;  /* 0x3fb8aa3b06067820 */ /* 0x000fe20000400000 */
[----:B0-----:R-:W-:Y:S01]  /*47f0*/  FADD R10, R12, R65 ;  /* 0x000000410c0a7221 */ /* 0x001fe20000000000 */
[----:B----4-:R0:W-:Y:S01]  /*4800*/  STS.U16 [R76+UR9+0x8c00], R61 ;  /* 0x008c003d4c007988 */ /* 0x0101e20008000409 */
[----:B-1----:R1:W-:Y:S02]  /*4810*/  MUFU.EX2 R67, R5 ;  /* 0x0000000500437308 */ /* 0x0023e40000000800 */
[----:B-1----:R-:W-:-:S06]  /*4820*/  FADD R5, R45, R10 ;  /* 0x0000000a2d057221 */ /* 0x002fcc0000000000 */
[----:B------:R-:W1:Y:S08]  /*4830*/  MUFU.EX2 R49, R49 ;  /* 0x0000003100317308 */ /* 0x000e700000000800 */
[----:B0-----:R0:W-:Y:S02]  /*4840*/  MUFU.EX2 R61, R6 ;  /* 0x00000006003d7308 */ /* 0x0011e40000000800 */
[----:B0-----:R-:W-:-:S06]  /*4850*/  FADD R6, R16, R5 ;  /* 0x0000000510067221 */ /* 0x001fcc0000000000 */
[----:B------:R-:W0:Y:S01]  /*4860*/  MUFU.EX2 R66, R66 ;  /* 0x0000004200427308 */ /* 0x000e220000000800 */
[----:B------:R-:W-:-:S04]  /*4870*/  FADD R6, R17, R6 ;  /* 0x0000000611067221 */ /* 0x000fc80000000000 */
[----:B------:R-:W-:Y:S01]  /*4880*/  FADD R5, R15, R6 ;  /* 0x000000060f057221 */ /* 0x000fe20000000000 */
[----:B------:R-:W-:-:S03]  /*4890*/  FADD R4, R4, -R136 ;  /* 0x8000008804047221 */ /* 0x000fc60000000000 */
[----:B------:R-:W-:Y:S01]  /*48a0*/  FADD R6, R18, R5 ;  /* 0x0000000512067221 */ /* 0x000fe20000000000 */
[----:B------:R-:W-:-:S03]  /*48b0*/  FADD R7, R7, -R136 ;  /* 0x8000008807077221 */ /* 0x000fc60000000000 */
[----:B-1----:R-:W-:Y:S01]  /*48c0*/  FADD R5, R49, R6 ;  /* 0x0000000631057221 */ /* 0x002fe20000000000 */
[----:B------:R-:W-:Y:S01]  /*48d0*/  FMUL R4, R4, 1.4426950216293334961 ;  /* 0x3fb8aa3b04047820 */ /* 0x000fe20000400000 */
[----:B-----5:R1:W-:Y:S02]  /*48e0*/  STS.U16 [R76+UR9+0xa000], R35 ;  /* 0x00a000234c007988 */ /* 0x0203e40008000409 */
[----:B0-----:R-:W-:Y:S01]  /*48f0*/  FADD R5, R66, R5 ;  /* 0x0000000542057221 */ /* 0x001fe20000000000 */
[----:B------:R-:W-:Y:S01]  /*4900*/  FMUL R7, R7, 1.4426950216293334961 ;  /* 0x3fb8aa3b07077820 */ /* 0x000fe20000400000 */
[--C-:B------:R-:W-:Y:S01]  /*4910*/  FADD R9, R9, -R136.reuse ;  /* 0x8000008809097221 */ /* 0x100fe20000000000 */
[----:B-1----:R0:W-:Y:S03]  /*4920*/  MUFU.EX2 R35, R4 ;  /* 0x0000000400237308 */ /* 0x0021e60000000800 */
[----:B------:R-:W-:Y:S01]  /*4930*/  FMUL R9, R9, 1.4426950216293334961 ;  /* 0x3fb8aa3b09097820 */ /* 0x000fe20000400000 */
[----:B------:R-:W-:Y:S01]  /*4940*/  FADD R8, R8, -R136 ;  /* 0x8000008808087221 */ /* 0x000fe20000000000 */
[----:B0-----:R-:W-:-:S03]  /*4950*/  FADD R4, R14, R5 ;  /* 0x000000050e047221 */ /* 0x001fc60000000000 */
[----:B------:R-:W0:Y:S01]  /*4960*/  MUFU.EX2 R138, R7 ;  /* 0x00000007008a7308 */ /* 0x000e220000000800 */
[----:B------:R-:W-:Y:S01]  /*4970*/  FADD R5, R13, R4 ;  /* 0x000000040d057221 */ /* 0x000fe20000000000 */
[----:B------:R-:W-:-:S03]  /*4980*/  FMUL R8, R8, 1.4426950216293334961 ;  /* 0x3fb8aa3b08087820 */ /* 0x000fc60000400000 */
[----:B------:R-:W-:-:S03]  /*4990*/  FADD R4, R22, R5 ;  /* 0x0000000516047221 */ /* 0x000fc60000000000 */
[----:B------:R-:W1:Y:S01]  /*49a0*/  MUFU.EX2 R168, R9 ;  /* 0x0000000900a87308 */ /* 0x000e620000000800 */
[----:B------:R-:W-:Y:S01]  /*49b0*/  FADD R11, R11, -R136 ;  /* 0x800000880b0b7221 */ /* 0x000fe20000000000 */
[----:B------:R2:W-:Y:S01]  /*49c0*/  STS.U16 [R76+UR9+0x8400], R75 ;  /* 0x0084004b4c007988 */ /* 0x0005e20008000409 */
[----:B------:R-:W-:Y:S01]  /*49d0*/  FADD R4, R67, R4 ;  /* 0x0000000443047221 */ /* 0x000fe20000000000 */
[----:B------:R-:W-:Y:S01]  /*49e0*/  FADD R21, R21, -R136 ;  /* 0x8000008815157221 */ /* 0x000fe20000000000 */
[----:B------:R-:W-:Y:S01]  /*49f0*/  FMUL R11, R11, 1.4426950216293334961 ;  /* 0x3fb8aa3b0b0b7820 */ /* 0x000fe20000400000 */
[----:B------:R3:W-:Y:S01]  /*4a00*/  STS.U16 [R76+UR9+0xac00], R27 ;  /* 0x00ac001b4c007988 */ /* 0x0007e20008000409 */
[----:B------:R-:W-:Y:S01]  /*4a10*/  FADD R5, R61, R4 ;  /* 0x000000043d057221 */ /* 0x000fe20000000000 */
[----:B------:R-:W-:Y:S01]  /*4a20*/  FMUL R21, R21, 1.4426950216293334961 ;  /* 0x3fb8aa3b15157820 */ /* 0x000fe20000400000 */
[----:B--2---:R-:W-:Y:S01]  /*4a30*/  LOP3.LUT R75, R76, 0x40, RZ, 0x3c, !PT ;  /* 0x000000404c4b7812 */ /* 0x004fe200078e3cff */
[----:B------:R-:W-:Y:S01]  /*4a40*/  STS.U16 [R76+UR9+0x9000], R63 ;  /* 0x0090003f4c007988 */ /* 0x000fe20008000409 */
[----:B---3--:R-:W2:Y:S03]  /*4a50*/  MUFU.EX2 R27, R8 ;  /* 0x00000008001b7308 */ /* 0x008ea60000000800 */
[----:B------:R-:W-:Y:S01]  /*4a60*/  STS.U16 [R76+UR9+0x9400], R57 ;  /* 0x009400394c007988 */ /* 0x000fe20008000409 */
[----:B------:R-:W-:-:S03]  /*4a70*/  FADD R19, R19, -R136 ;  /* 0x8000008813137221 */ /* 0x000fc60000000000 */
[----:B------:R-:W-:Y:S01]  /*4a80*/  STS.U16 [R76+UR9+0x9800], R59 ;  /* 0x0098003b4c007988 */ /* 0x000fe20008000409 */
[----:B0-----:R-:W-:-:S03]  /*4a90*/  FADD R4, R138, R5 ;  /* 0x000000058a047221 */ /* 0x001fc60000000000 */
[----:B------:R-:W-:Y:S04]  /*4aa0*/  STS.U16 [R76+UR9+0x9c00], R55 ;  /* 0x009c00374c007988 */ /* 0x000fe80008000409 */
[----:B------:R-:W-:Y:S04]  /*4ab0*/  STS.U16 [R76+UR9+0xa400], R53 ;  /* 0x00a400354c007988 */ /* 0x000fe80008000409 */
[----:B------:R-:W-:Y:S04]  /*4ac0*/  STS.U16 [R76+UR9+0xa800], R29 ;  /* 0x00a8001d4c007988 */ /* 0x000fe80008000409 */
[----:B------:R-:W-:Y:S04]  /*4ad0*/  STS.U16 [R76+UR9+0xb000], R51 ;  /* 0x00b000334c007988 */ /* 0x000fe80008000409 */
[----:B------:R-:W-:Y:S04]  /*4ae0*/  STS.U16 [R76+UR9+0xb400], R31 ;  /* 0x00b4001f4c007988 */ /* 0x000fe80008000409 */
[----:B------:R-:W-:Y:S04]  /*4af0*/  STS.U16 [R76+UR9+0xb800], R33 ;  /* 0x00b800214c007988 */ /* 0x000fe80008000409 */
[----:B------:R-:W-:Y:S01]  /*4b00*/  STS.U16 [R76+UR9+0xbc00], R25 ;  /* 0x00bc00194c007988 */ /* 0x000fe20008000409 */
[----:B------:R-:W-:-:S03]  /*4b10*/  FADD R20, R20, -R136 ;  /* 0x8000008814147221 */ /* 0x000fc60000000000 */
[----:B------:R0:W-:Y:S01]  /*4b20*/  STS.U16 [R75+UR9+0x8200], R60 ;  /* 0x0082003c4b007988 */ /* 0x0001e20008000409 */
[----:B------:R-:W-:Y:S01]  /*4b30*/  MUFU.EX2 R21, R21 ;  /* 0x0000001500157308 */ /* 0x000fe20000000800 */
[----:B------:R-:W-:Y:S01]  /*4b40*/  FMUL R19, R19, 1.4426950216293334961 ;  /* 0x3fb8aa3b13137820 */ /* 0x000fe20000400000 */
[----:B------:R-:W-:Y:S01]  /*4b50*/  FADD R5, R35, R4 ;  /* 0x0000000423057221 */ /* 0x000fe20000000000 */
[----:B------:R-:W-:-:S05]  /*4b60*/  FMUL R20, R20, 1.4426950216293334961 ;  /* 0x3fb8aa3b14147820 */ /* 0x000fca0000400000 */
[----:B0-----:R-:W0:Y:S01]  /*4b70*/  MUFU.EX2 R60, R11 ;  /* 0x0000000b003c7308 */ /* 0x001e220000000800 */
[----:B------:R3:W-:Y:S01]  /*4b80*/  STS.U16 [R75+UR9+0x9600], R28 ;  /* 0x0096001c4b007988 */ /* 0x0007e20008000409 */
[----:B------:R-:W-:Y:S01]  /*4b90*/  FADD R23, R23, -R136 ;  /* 0x8000008817177221 */ /* 0x000fe20000000000 */
[----:B-1----:R-:W-:-:S03]  /*4ba0*/  FADD R6, R168, R5 ;  /* 0x00000005a8067221 */ /* 0x002fc60000000000 */
[----:B------:R-:W-:Y:S02]  /*4bb0*/  FMUL R23, R23, 1.4426950216293334961 ;  /* 0x3fb8aa3b17177820 */ /* 0x000fe40000400000 */
[----:B---3--:R-:W1:Y:S01]  /*4bc0*/  MUFU.EX2 R28, R19 ;  /* 0x00000013001c7308 */ /* 0x008e620000000800 */
[----:B--2---:R-:W-:-:S07]  /*4bd0*/  FADD R7, R27, R6 ;  /* 0x000000061b077221 */ /* 0x004fce0000000000 */
[----:B------:R-:W2:Y:S01]  /*4be0*/  MUFU.EX2 R20, R20 ;  /* 0x0000001400147308 */ /* 0x000ea20000000800 */
[----:B0-----:R-:W-:Y:S01]  /*4bf0*/  FADD R10, R60, R7 ;  /* 0x000000073c0a7221 */ /* 0x001fe20000000000 */
[----:B------:R0:W-:Y:S06]  /*4c00*/  STS.U16 [R75+UR9+0x8600], R64 ;  /* 0x008600404b007988 */ /* 0x0001ec0008000409 */
[----:B------:R-:W3:Y:S01]  /*4c10*/  MUFU.EX2 R19, R23 ;  /* 0x0000001700137308 */ /* 0x000ee20000000800 */
[----:B------:R0:W-:Y:S01]  /*4c20*/  STS.U16 [R75+UR9+0x8a00], R46 ;  /* 0x008a002e4b007988 */ /* 0x0001e20008000409 */
[----:B------:R-:W-:-:S03]  /*4c30*/  FADD R25, R21, R10 ;  /* 0x0000000a15197221 */ /* 0x000fc60000000000 */
        /* <DEDUP_REMOVED lines=12> */
[----:B-1----:R-:W-:Y:S01]  /*4d00*/  FADD R25, R28, R25 ;  /* 0x000000191c197221 */ /* 0x002fe20000000000 */
[----:B------:R-:W-:Y:S01]  /*4d10*/  F2FP.F16.F32.PACK_AB R11, R18, R15 ;  /* 0x0000000f120b723e */ /* 0x000fe200000000ff */
[----:B------:R-:W-:-:S02]  /*4d20*/  UIADD3 UR68, UPT, UPT, UR10, 0xc0, URZ ;  /* 0x000000c00a447890 */ /* 0x000fc4000fffe0ff */
[----:B--2---:R-:W-:Y:S02]  /*4d30*/  FADD R18, R20, R25 ;  /* 0x0000001914127221 */ /* 0x004fe40000000000 */
[----:B------:R-:W-:Y:S02]  /*4d40*/  UIADD3 UR21, UPT, UPT, UR21, UR68, URZ ;  /* 0x0000004415157290 */ /* 0x000fe4000fffe0ff */
[----:B---3--:R-:W-:Y:S01]  /*4d50*/  FADD R137, R19, R18 ;  /* 0x0000001213897221 */ /* 0x008fe20000000000 */
[----:B------:R-:W-:Y:S01]  /*4d60*/  F2FP.F16.F32.PACK_AB R15, R138, R61 ;  /* 0x0000003d8a0f723e */ /* 0x000fe200000000ff */
[----:B------:R-:W-:Y:S01]  /*4d70*/  ULEA UR69, UR69, UR21, 0x12 ;  /* 0x0000001545457291 */ /* 0x000fe2000f8e90ff */
[----:B------:R-:W-:Y:S02]  /*4d80*/  F2FP.F16.F32.PACK_AB R9, R45, R12 ;  /* 0x0000000c2d09723e */ /* 0x000fe400000000ff */
[----:B------:R0:W1:Y:S01]  /*4d90*/  SHFL.BFLY PT, R138, R137, 0x10, 0x1f ;  /* 0x0e001f00898a7f89 */ /* 0x00006200000e0000 */
[----:B------:R-:W-:-:S02]  /*4da0*/  F2FP.F16.F32.PACK_AB R10, R17, R16 ;  /* 0x00000010110a723e */ /* 0x000fc400000000ff */
[----:B------:R-:W-:Y:S02]  /*4db0*/  F2FP.F16.F32.PACK_AB R13, R13, R14 ;  /* 0x0000000e0d0d723e */ /* 0x000fe400000000ff */
[----:B------:R-:W-:Y:S02]  /*4dc0*/  F2FP.F16.F32.PACK_AB R4, R38, R43 ;  /* 0x0000002b2604723e */ /* 0x000fe400000000ff */
[----:B------:R-:W-:Y:S02]  /*4dd0*/  F2FP.F16.F32.PACK_AB R5, R40, R39 ;  /* 0x000000272805723e */ /* 0x000fe400000000ff */
[----:B------:R-:W-:Y:S02]  /*4de0*/  F2FP.F16.F32.PACK_AB R6, R41, R36 ;  /* 0x000000242906723e */ /* 0x000fe400000000ff */
[----:B------:R-:W-:Y:S02]  /*4df0*/  F2FP.F16.F32.PACK_AB R7, R47, R42 ;  /* 0x0000002a2f07723e */ /* 0x000fe400000000ff */
[----:B------:R-:W-:-:S02]  /*4e00*/  F2FP.F16.F32.PACK_AB R8, R44, R37 ;  /* 0x000000252c08723e */ /* 0x000fc400000000ff */
[----:B------:R-:W-:Y:S02]  /*4e10*/  F2FP.F16.F32.PACK_AB R12, R66, R49 ;  /* 0x00000031420c723e */ /* 0x000fe400000000ff */
[----:B------:R-:W-:Y:S02]  /*4e20*/  F2FP.F16.F32.PACK_AB R14, R67, R22 ;  /* 0x00000016430e723e */ /* 0x000fe400000000ff */
[----:B------:R-:W-:Y:S02]  /*4e30*/  F2FP.F16.F32.PACK_AB R16, R168, R35 ;  /* 0x00000023a810723e */ /* 0x000fe400000000ff */
[----:B------:R-:W-:Y:S02]  /*4e40*/  F2FP.F16.F32.PACK_AB R17, R60, R27 ;  /* 0x0000001b3c11723e */ /* 0x000fe400000000ff */
[----:B------:R-:W-:Y:S02]  /*4e50*/  F2FP.F16.F32.PACK_AB R18, R28, R21 ;  /* 0x000000151c12723e */ /* 0x000fe400000000ff */
[----:B------:R-:W-:Y:S01]  /*4e60*/  F2FP.F16.F32.PACK_AB R19, R19, R20 ;  /* 0x000000141313723e */ /* 0x000fe200000000ff */
[----:B01----:R-:W-:Y:S06]  /*4e70*/  @!P0 BRA `(.L_x_9) ;  /* 0x0000000000088947 */ /* 0x003fec0003800000 */
[----:B------:R0:W-:Y:S01]  /*4e80*/  STTM.16dp32bit_t0_t15.x16 tmem[UR69], R4 ;  /* 0x00000004000079ed */ /* 0x0001e20008a00045 */
[----:B------:R0:W-:Y:S02]  /*4e90*/  STTM.16dp32bit_t16_t31.x16 tmem[UR69+0x10], R4 ;  /* 0x00001004000079ed */ /* 0x0001e40008a20045 */
.L_x_9:
[----:B------:R-:W1:Y:S02]  /*4ea0*/  FENCE.VIEW.ASYNC.T ;  /* 0x00000000000073c6 */ /* 0x000e640000000200 */
[----:B-1----:R-:W-:Y:S06]  /*4eb0*/  BAR.SYNC.DEFER_BLOCKING 0x0 ;  /* 0x0000000000007b1d */ /* 0x002fec0000010000 */
[----:B0-----:R-:W0:Y:S01]  /*4ec0*/  LDTM.x64 R4, tmem[UR11] ;  /* 0x0000000b000479ee */ /* 0x001e220008340000 */
[----:B------:R-:W-:Y:S01]  /*4ed0*/  NOP ;  /* 0x0000000000007918 */ /* 0x000fe20000000000 */
[----:B------:R-:W-:Y:S05]  /*4ee0*/  @!P0 BRA `(.L_x_10) ;  /* 0x0000000400048947 */ /* 0x000fea0003800000 */
[C---:B0-----:R-:W-:Y:S01]  /*4ef0*/  FMUL R4, R139.reuse, R4 ;  /* 0x000000048b047220 */ /* 0x041fe20000400000 */
[C---:B------:R-:W-:Y:S01]  /*4f00*/  FMUL R5, R139.reuse, R5 ;  /* 0x000000058b057220 */ /* 0x040fe20000400000 */
        /* <DEDUP_REMOVED lines=61> */
[----:B------:R-:W-:-:S04]  /*52e0*/  FMUL R67, R139, R67 ;  /* 0x000000438b437220 */ /* 0x000fc80000400000 */
[----:B------:R1:W-:Y:S03]  /*52f0*/  STTM.x64 tmem[UR11], R4 ;  /* 0x00000004000079ed */ /* 0x0003e6000834000b */
.L_x_10:
[----:B0-----:R-:W0:Y:S02]  /*5300*/  FENCE.VIEW.ASYNC.T ;  /* 0x00000000000073c6 */ /* 0x001e240000000200 */
[----:B0-----:R-:W-:Y:S01]  /*5310*/  BAR.SYNC.DEFER_BLOCKING 0x0 ;  /* 0x0000000000007b1d */ /* 0x001fe20000010000 */
[----:B------:R-:W-:Y:S01]  /*5320*/  FADD R138, R137, R138 ;  /* 0x0000008a898a7221 */ /* 0x000fe20000000000 */
[----:B------:R-:W-:Y:S01]  /*5330*/  UIADD3 UR71, UPT, UPT, UR9, 0x14000, URZ ;  /* 0x0001400009477890 */ /* 0x000fe2000fffe0ff */
[----:B------:R-:W-:Y:S02]  /*5340*/  FSEL R169, R136, -INF , P0 ;  /* 0xff80000088a97808 */ /* 0x000fe40000000000 */
[----:B------:R-:W-:-:S05]  /*5350*/  FADD R77, R77, R138 ;  /* 0x0000008a4d4d7221 */ /* 0x000fca0000000000 */
[----:B------:R-:W-:Y:S01]  /*5360*/  FSEL R77, R77, 1, P0 ;  /* 0x3f8000004d4d7808 */ /* 0x000fe20000000000 */
[----:B------:R0:W-:Y:S06]  /*5370*/  MEMBAR.ALL.CTA ;  /* 0x0000000000007992 */ /* 0x0001ec0000008000 */
[----:B0-----:R-:W0:Y:S02]  /*5380*/  FENCE.VIEW.ASYNC.S ;  /* 0x00000000000073c6 */ /* 0x001e240000000000 */
[----:B0-----:R-:W-:Y:S06]  /*5390*/  BAR.SYNC.DEFER_BLOCKING 0x0 ;  /* 0x0000000000007b1d */ /* 0x001fec0000010000 */
[----:B------:R-:W-:Y:S05]  /*53a0*/  @!P1 BRA `(.L_x_11) ;  /* 0x0000000000909947 */ /* 0x000fea0003800000 */
[----:B------:R-:W-:Y:S01]  /*53b0*/  UIADD3 UR4, UPT, UPT, UR9, 0x8000, URZ ;  /* 0x0000800009047890 */ /* 0x000fe2000fffe0ff */
[----:B------:R-:W-:Y:S01]  /*53c0*/  BSSY.RECONVERGENT B0, `(.L_x_12) ;  /* 0x0000021000007945 */ /* 0x000fe20003800200 */
[----:B------:R-:W-:Y:S02]  /*53d0*/  ELECT P0, URZ, PT ;  /* 0x0000000000ff782f */ /* 0x000fe40003800000 */
[----:B------:R-:W-:Y:S02]  /*53e0*/  USHF.R.U32.HI UR18, URZ, 0x4, UR4 ;  /* 0x00000004ff127899 */ /* 0x000fe40008011604 */
[----:B------:R-:W-:Y:S02]  /*53f0*/  UIADD3 UR5, UPT, UPT, UR10, 0xc8, URZ ;  /* 0x000000c80a057890 */ /* 0x000fe4000fffe0ff */
[----:B------:R-:W-:Y:S01]  /*5400*/  USGXT.U32 UR18, UR18, 0xe ;  /* 0x0000000e1212789a */ /* 0x000fe20008000000 */
[----:B------:R-:W-:Y:S01]  /*5410*/  UMOV UR4, URZ ;  /* 0x000000ff00047c82 */ /* 0x000fe20008000000 */
[----:B------:R-:W-:-:S02]  /*5420*/  UIADD3 UR6, UPT, UPT, UR10, 0xd0, URZ ;  /* 0x000000d00a067890 */ /* 0x000fc4000fffe0ff */
[----:B------:R-:W-:Y:S01]  /*5430*/  UIADD3 UR24, UP2, UPT, UR18, 0x2, URZ ;  /* 0x0000000212187890 */ /* 0x000fe2000ff5e0ff */
[----:B------:R-:W-:Y:S01]  /*5440*/  UMOV UR22, 0x0 ;  /* 0x0000000000167882 */ /* 0x000fe20000000000 */
[----:B------:R-:W-:Y:S02]  /*5450*/  UMOV UR23, 0x8200010 ;  /* 0x0820001000177882 */ /* 0x000fe40000000000 */
[----:B------:R-:W-:Y:S02]  /*5460*/  UIADD3.X UR25, UPT, UPT, UR4, 0x40004040, URZ, UP2, !UPT ;  /* 0x4000404004197890 */ /* 0x000fe400097fe4ff */
[----:B------:R-:W-:Y:S02]  /*5470*/  UIADD3 UR28, UP2, UPT, UR24, 0x2, URZ ;  /* 0x00000002181c7890 */ /* 0x000fe4000ff5e0ff */
[----:B------:R-:W-:Y:S02]  /*5480*/  UIADD3 UR32, UP3, UPT, UR24, 0x4, URZ ;  /* 0x0000000418207890 */ /* 0x000fe4000ff7e0ff */
[----:B------:R-:W-:-:S02]  /*5490*/  UIADD3.X UR29, UPT, UPT, UR25, URZ, URZ, UP2, !UPT ;  /* 0x000000ff191d7290 */ /* 0x000fc400097fe4ff */
[----:B------:R-:W-:Y:S02]  /*54a0*/  UIADD3 UR4, UPT, UPT, UR10, 0xd8, URZ ;  /* 0x000000d80a047890 */ /* 0x000fe4000fffe0ff */
[----:B------:R-:W-:Y:S01]  /*54b0*/  UIADD3.X UR33, UPT, UPT, UR25, URZ, URZ, UP3, !UPT ;  /* 0x000000ff19217290 */ /* 0x000fe20009ffe4ff */
[----:B------:R-:W-:Y:S01]  /*54c0*/  UMOV UR19, 0x40004040 ;  /* 0x4000404000137882 */ /* 0x000fe20000000000 */
[----:B------:R-:W-:Y:S01]  /*54d0*/  UMOV UR26, 0x0 ;  /* 0x00000000001a7882 */ /* 0x000fe20000000000 */
[----:B------:R-:W-:Y:S01]  /*54e0*/  UMOV UR27, 0x8200010 ;  /* 0x08200010001b7882 */ /* 0x000fe20000000000 */
[----:B------:R-:W-:Y:S01]  /*54f0*/  UMOV UR30, 0x0 ;  /* 0x00000000001e7882 */ /* 0x000fe20000000000 */
[----:B------:R-:W-:Y:S01]  /*5500*/  UMOV UR31, 0x8200010 ;  /* 0x08200010001f7882 */ /* 0x000fe20000000000 */
[----:B------:R0:W-:Y:S01]  /*5510*/  UTCHMMA tmem[UR68], gdesc[UR18], tmem[UR10], tmem[UR22], idesc[UR23], UPT ;  /* 0x00ff1612440079ea */ /* 0x0001e2000b80000a */
[----:B------:R-:W-:Y:S01]  /*5520*/  UMOV UR34, 0x0 ;  /* 0x0000000000227882 */ /* 0x000fe20000000000 */
[----:B------:R-:W-:Y:S01]  /*5530*/  UMOV UR35, 0x8200010 ;  /* 0x0820001000237882 */ /* 0x000fe20000000000 */
[----:B------:R0:W-:Y:S01]  /*5540*/  UTCHMMA tmem[UR5], gdesc[UR24], tmem[UR10], tmem[UR26], idesc[UR27], UPT ;  /* 0x00ff1a18050079ea */ /* 0x0001e2000b80000a */
[----:B------:R0:W-:Y:S01]  /*5550*/  UTCHMMA tmem[UR6], gdesc[UR28], tmem[UR10], tmem[UR30], idesc[UR31], UPT ;  /* 0x00ff1e1c060079ea */ /* 0x0001e2000b80000a */
[----:B------:R0:W-:Y:S01]  /*5560*/  UTCHMMA tmem[UR4], gdesc[UR32], tmem[UR10], tmem[UR34], idesc[UR35], UPT ;  /* 0x00ff2220040079ea */ /* 0x0001e2000b80000a */
[----:B------:R-:W-:Y:S05]  /*5570*/  @!P0 BRA `(.L_x_13) ;  /* 0x0000000000148947 */ /* 0x000fea0003800000 */
[----:B0-----:R-:W-:Y:S01]  /*5580*/  UMOV UR4, UR71 ;  /* 0x0000004700047c82 */ /* 0x001fe20008000000 */
[----:B------:R-:W-:Y:S02]  /*5590*/  UMOV UR5, URZ ;  /* 0x000000ff00057c82 */ /* 0x000fe40008000000 */
[----:B------:R-:W-:Y:S02]  /*55a0*/  UMOV UR4, UR4 ;  /* 0x0000000400047c82 */ /* 0x000fe40008000000 */
[----:B------:R2:W-:Y:S01]  /*55b0*/  UTCBAR [UR4], URZ ;  /* 0x000000ff040073e9 */ /* 0x0005e200080000ff */
[----:B------:R-:W-:Y:S02]  /*55c0*/  NOP ;  /* 0x0000000000007918 */ /* 0x000fe40000000000 */
.L_x_13:
[----:B0-2---:R-:W-:Y:S05]  /*55d0*/  BSYNC.RECONVERGENT B0 ;  /* 0x0000000000007941 */ /* 0x005fea0003800200 */
.L_x_12:
[----:B------:R-:W-:Y:S05]  /*55e0*/  BRA `(.L_x_14) ;  /* 0x0000000000087947 */ /* 0x000fea0003800000 */
.L_x_11:
[----:B------:R-:W-:-:S09]  /*55f0*/  UISETP.GE.AND UP2, UPT, UR8, URZ, UPT ;  /* 0x000000ff0800728c */ /* 0x000fd2000bf46270 */
[----:B------:R-:W-:Y:S05]  /*5600*/  BRA.U !UP2, `(.L_x_15) ;  /* 0x0000002d0afc7547 */ /* 0x000fea000b800000 */
.L_x_14:
[----:B------:R-:W0:Y:S01]  /*5610*/  LDCU UR73, c[0x0][0x3c4] ;  /* 0x00007880ff4977ac */ /* 0x000e220008000800 */
[----:B-1----:R-:W-:Y:S01]  /*5620*/  IMAD.MOV.U32 R36, RZ, RZ, RZ ;  /* 0x000000ffff247224 */ /* 0x002fe200078e00ff */
[----:B------:R-:W-:Y:S01]  /*5630*/  MOV R137, 0xffffffc0 ;  /* 0xffffffc000897802 */ /* 0x000fe20000000f00 */
[----:B------:R-:W-:Y:S01]  /*5640*/  IMAD.MOV.U32 R136, RZ, RZ, -0x1 ;  /* 0xffffffffff887424 */ /* 0x000fe200078e00ff */
[----:B------:R-:W1:Y:S01]  /*5650*/  LDCU UR74, c[0x0][0x3d4] ;  /* 0x00007a80ff4a77ac */ /* 0x000e620008000800 */
[----:B------:R-:W-:Y:S02]  /*5660*/  USHF.R.U32.HI UR21, URZ, 0x4, UR9 ;  /* 0x00000004ff157899 */ /* 0x000fe40008011609 */
[----:B------:R-:W-:Y:S02]  /*5670*/  USHF.R.U32.HI UR54, URZ, 0x4, UR20 ;  /* 0x00000004ff367899 */ /* 0x000fe40008011614 */
[----:B------:R-:W-:Y:S02]  /*5680*/  UIADD3 UR18, UPT, UPT, UR9, 0x10000, URZ ;  /* 0x0001000009127890 */ /* 0x000fe4000fffe0ff */
[----:B------:R-:W-:-:S02]  /*5690*/  USGXT.U32 UR20, UR21, 0xe ;  /* 0x0000000e1514789a */ /* 0x000fc40008000000 */
[----:B------:R-:W-:Y:S02]  /*56a0*/  USGXT.U32 UR54, UR54, 0xe ;  /* 0x0000000e3636789a */ /* 0x000fe40008000000 */
[----:B------:R-:W-:Y:S02]  /*56b0*/  USHF.R.U32.HI UR75, URZ, 0x4, UR18 ;  /* 0x00000004ff4b7899 */ /* 0x000fe40008011612 */
[----:B------:R-:W-:Y:S02]  /*56c0*/  ULOP3.LUT UR52, UR20, 0x4000000, URZ, 0xfc, !UPT ;  /* 0x0400000014347892 */ /* 0x000fe4000f8efcff */
[----:B------:R-:W-:Y:S02]  /*56d0*/  UIADD3 UR18, UP4, UPT, UR20, 0x4000080, URZ ;  /* 0x0400008014127890 */ /* 0x000fe4000ff9e0ff */
[----:B------:R-:W-:Y:S01]  /*56e0*/  UIADD3 UR20, UP3, UPT, UR54, 0x2, URZ ;  /* 0x0000000236147890 */ /* 0x000fe2000ff7e0ff */
[----:B------:R-:W-:Y:S01]  /*56f0*/  UMOV UR4, URZ ;  /* 0x000000ff00047c82 */ /* 0x000fe20008000000 */
[----:B------:R-:W-:-:S02]  /*5700*/  UMOV UR19, URZ ;  /* 0x000000ff00137c82 */ /* 0x000fc40008000000 */
[----:B------:R-:W-:Y:S02]  /*5710*/  UIADD3.X UR21, UPT, UPT, UR4, 0x40004040, URZ, UP3, !UPT ;  /* 0x4000404004157890 */ /* 0x000fe40009ffe4ff */
[----:B------:R-:W-:Y:S02]  /*5720*/  UIADD3.X UR19, UPT, UPT, UR19, 0x40004040, URZ, UP4, !UPT ;  /* 0x4000404013137890 */ /* 0x000fe4000a7fe4ff */
[----:B------:R-:W-:Y:S02]  /*5730*/  UIADD3 UR26, UP3, UPT, UR18, 0x180, URZ ;  /* 0x00000180121a7890 */ /* 0x000fe4000ff7e0ff */
[----:B------:R-:W-:Y:S02]  /*5740*/  USGXT.U32 UR75, UR75, 0xe ;  /* 0x0000000e4b4b789a */ /* 0x000fe40008000000 */
[----:B0-----:R-:W-:Y:S02]  /*5750*/  USHF.L.U32 UR73, UR73, 0x6, URZ ;  /* 0x0000000649497899 */ /* 0x001fe400080006ff */
[----:B-1----:R-:W-:-:S02]  /*5760*/  USHF.L.U32 UR74, UR74, 0x6, URZ ;  /* 0x000000064a4a7899 */ /* 0x002fc400080006ff */
[----:B------:R-:W-:Y:S02]  /*5770*/  UIADD3 UR22, UP5, UPT, UR18, 0x80, URZ ;  /* 0x0000008012167890 */ /* 0x000fe4000ffbe0ff */
[----:B------:R-:W-:Y:S01]  /*5780*/  UIADD3 UR24, UP6, UPT, UR18, 0x100, URZ ;  /* 0x0000010012187890 */ /* 0x000fe2000ffde0ff */
[----:B------:R-:W-:Y:S01]  /*5790*/  IMAD.U32 R139, RZ, RZ, UR73 ;  /* 0x00000049ff8b7e24 */ /* 0x000fe2000f8e00ff */
[----:B------:R-:W-:Y:S01]  /*57a0*/  UIADD3.X UR27, UPT, UPT, UR19, URZ, URZ, UP3, !UPT ;  /* 0x000000ff131b7290 */ /* 0x000fe20009ffe4ff */
[----:B------:R-:W-:Y:S01]  /*57b0*/  IMAD.U32 R138, RZ, RZ, UR74 ;  /* 0x0000004aff8a7e24 */ /* 0x000fe2000f8e00ff */
[----:B------:R-:W-:Y:S01]  /*57c0*/  UIADD3 UR34, UP3, UPT, UR75, 0x2, URZ ;  /* 0x000000024b227890 */ /* 0x000fe2000ff7e0ff */
[----:B------:R-:W-:Y:S01]  /*57d0*/  UMOV UR5, URZ ;  /* 0x000000ff00057c82 */ /* 0x000fe20008000000 */
[----:B------:R-:W-:Y:S02]  /*57e0*/  UIADD3.X UR23, UPT, UPT, UR19, URZ, URZ, UP5, !UPT ;  /* 0x000000ff13177290 */ /* 0x000fe4000affe4ff */
[----:B------:R-:W-:-:S02]  /*57f0*/  UIADD3.X UR25, UPT, UPT, UR19, URZ, URZ, UP6, !UPT ;  /* 0x000000ff13197290 */ /* 0x000fc4000b7fe4ff */
[----:B------:R-:W-:Y:S02]  /*5800*/  UIADD3 UR28, UP4, UPT, UR18, 0x200, URZ ;  /* 0x00000200121c7890 */ /* 0x000fe4000ff9e0ff */
[----:B------:R-:W-:Y:S02]  /*5810*/  UIADD3 UR30, UP5, UPT, UR18, 0x280, URZ ;  /* 0x00000280121e7890 */ /* 0x000fe4000ffbe0ff */
[----:B------:R-:W-:Y:S02]  /*5820*/  UIADD3 UR32, UP6, UPT, UR18, 0x300, URZ ;  /* 0x0000030012207890 */ /* 0x000fe4000ffde0ff */
[----:B------:R-:W-:Y:S02]  /*5830*/  UIADD3.X UR35, UPT, UPT, UR5, 0x40004040, URZ, UP3, !UPT ;  /* 0x4000404005237890 */ /* 0x000fe40009ffe4ff */
[----:B------:R-:W-:Y:S01]  /*5840*/  UISETP.NE.U32.AND UP2, UPT, UR40, URZ, UPT ;  /* 0x000000ff2800728c */ /* 0x000fe2000bf45070 */
[----:B------:R-:W-:Y:S01]  /*5850*/  UMOV UR70, 0x1 ;  /* 0x0000000100467882 */ /* 0x000fe20000000000 */
[----:B------:R-:W-:Y:S01]  /*5860*/  UMOV UR6, URZ ;  /* 0x000000ff00067c82 */ /* 0x000fe20008000000 */
[----:B------:R-:W0:Y:S01]  /*5870*/  LDCU UR72, c[0x0][0x3a8] ;  /* 0x00007500ff4877ac */ /* 0x000e220008000800 */
[----:B------:R-:W-:-:S02]  /*5880*/  UIADD3.X UR29, UPT, UPT, UR19, URZ, URZ, UP4, !UPT ;  /* 0x000000ff131d7290 */ /* 0x000fc4000a7fe4ff */
[----:B------:R-:W-:Y:S02]  /*5890*/  UIADD3.X UR31, UPT, UPT, UR19, URZ, URZ, UP5, !UPT ;  /* 0x000000ff131f7290 */ /* 0x000fe4000affe4ff */
[----:B------:R-:W-:Y:S02]  /*58a0*/  UIADD3.X UR33, UPT, UPT, UR19, URZ, URZ, UP6, !UPT ;  /* 0x000000ff13217290 */ /* 0x000fe4000b7fe4ff */
[----:B------:R-:W-:Y:S02]  /*58b0*/  UIADD3.64 UR36, UPT, UPT, UR20, 0x2, URZ ;  /* 0x0000000214247897 */ /* 0x000fe4000fffe0ff */
[----:B------:R-:W-:Y:S02]  /*58c0*/  UIADD3.64 UR38, UPT, UPT, UR20, 0x4, URZ ;  /* 0x0000000414267897 */ /* 0x000fe4000fffe0ff */
[----:B------:R-:W-:Y:S02]  /*58d0*/  UIADD3.64 UR40, UPT, UPT, UR20, 0x1fe, URZ ;  /* 0x000001fe14287897 */ /* 0x000fe4000fffe0ff */
[----:B------:R-:W-:-:S02]  /*58e0*/  UIADD3.64 UR42, UPT, UPT, UR20, 0x200, URZ ;  /* 0x00000200142a7897 */ /* 0x000fc4000fffe0ff */
[----:B------:R-:W-:Y:S02]  /*58f0*/  UIADD3.64 UR44, UPT, UPT, UR20, 0x202, URZ ;  /* 0x00000202142c7897 */ /* 0x000fe4000fffe0ff */
[----:B------:R-:W-:Y:S02]  /*5900*/  UIADD3.64 UR46, UPT, UPT, UR20, 0x204, URZ ;  /* 0x00000204142e7897 */ /* 0x000fe4000fffe0ff */
[----:B------:R-:W-:Y:S02]  /*5910*/  UIADD3.64 UR48, UPT, UPT, UR34, 0x2, URZ ;  /* 0x0000000222307897 */ /* 0x000fe4000fffe0ff */
[----:B0-----:R-:W-:-:S12]  /*5920*/  UIADD3.64 UR50, UPT, UPT, UR34, 0x4, URZ ;  /* 0x0000000422327897 */ /* 0x001fd8000fffe0ff */
.L_x_20:
[----:B------:R-:W-:-:S04]  /*5930*/  IMAD.WIDE R4, R139, 0x2, R144 ;  /* 0x000000028b047825 */ /* 0x000fc800078e0290 */
[C---:B------:R-:W-:Y:S01]  /*5940*/  IMAD.WIDE R8, R139.reuse, 0x2, R124 ;  /* 0x000000028b087825 */ /* 0x040fe200078e027c */
[----:B------:R0:W2:Y:S03]  /*5950*/  LDG.E.U16 R27, desc[UR16][R4.64] ;  /* 0x00000010041b7981 */ /* 0x0000a6000c1e1500 */
[C---:B------:R-:W-:Y:S01]  /*5960*/  IMAD.WIDE R12, R139.reuse, 0x2, R116 ;  /* 0x000000028b0c7825 */ /* 0x040fe200078e0274 */
[----:B------:R1:W3:Y:S03]  /*5970*/  LDG.E.U16 R35, desc[UR16][R8.64] ;  /* 0x0000001008237981 */ /* 0x0002e6000c1e1500 */
[C---:B------:R-:W-:Y:S01]  /*5980*/  IMAD.WIDE R18, R139.reuse, 0x2, R92 ;  /* 0x000000028b127825 */ /* 0x040fe200078e025c */
[----:B------:R4:W5:Y:S03]  /*5990*/  LDG.E.U16 R39, desc[UR16][R12.64] ;  /* 0x000000100c277981 */ /* 0x000966000c1e1500 */
[C---:B------:R-:W-:Y:S01]  /*59a0*/  IMAD.WIDE R6, R139.reuse, 0x2, R132 ;  /* 0x000000028b067825 */ /* 0x040fe200078e0284 */
[----:B------:R0:W5:Y:S03]  /*59b0*/  LDG.E.U16 R49, desc[UR16][R18.64] ;  /* 0x0000001012317981 */ /* 0x000166000c1e1500 */
[C---:B------:R-:W-:Y:S01]  /*59c0*/  IMAD.WIDE R16, R139.reuse, 0x2, R108 ;  /* 0x000000028b107825 */ /* 0x040fe200078e026c */
[----:B------:R-:W5:Y:S03]  /*59d0*/  LDG.E.U16 R31, desc[UR16][R6.64] ;  /* 0x00000010061f7981 */ /* 0x000f66000c1e1500 */
[C---:B------:R-:W-:Y:S01]  /*59e0*/  IMAD.WIDE R22, R139.reuse, 0x2, R100 ;  /* 0x000000028b167825 */ /* 0x040fe200078e0264 */
[----:B------:R-:W5:Y:S03]  /*59f0*/  LDG.E.U16 R41, desc[UR16][R16.64] ;  /* 0x0000001010297981 */ /* 0x000f66000c1e1500 */
[C---:B0-----:R-:W-:Y:S01]  /*5a00*/  IMAD.WIDE R4, R139.reuse, 0x2, R142 ;  /* 0x000000028b047825 */ /* 0x041fe200078e028e */
[----:B------:R0:W5:Y:S03]  /*5a10*/  LDG.E.U16 R45, desc[UR16][R22.64] ;  /* 0x00000010162d7981 */ /* 0x000166000c1e1500 */
[C---:B-1----:R-:W-:Y:S01]  /*5a20*/  IMAD.WIDE R8, R139.reuse, 0x2, R130 ;  /* 0x000000028b087825 */ /* 0x042fe200078e0282 */
[----:B------:R1:W5:Y:S03]  /*5a30*/  LDG.E.U16 R26, desc[UR16][R4.64] ;  /* 0x00000010041a7981 */ /* 0x000366000c1e1500 */
[C---:B------:R-:W-:Y:S01]  /*5a40*/  IMAD.WIDE R14, R139.reuse, 0x2, R114 ;  /* 0x000000028b0e7825 */ /* 0x040fe200078e0272 */
[----:B------:R0:W5:Y:S03]  /*5a50*/  LDG.E.U16 R28, desc[UR16][R8.64] ;  /* 0x00000010081c7981 */ /* 0x000166000c1e1500 */
[C---:B----4-:R-:W-:Y:S01]  /*5a60*/  IMAD.WIDE R12, R139.reuse, 0x2, R106 ;  /* 0x000000028b0c7825 */ /* 0x050fe200078e026a */
[----:B------:R-:W4:Y:S03]  /*5a70*/  LDG.E.U16 R32, desc[UR16][R14.64] ;  /* 0x000000100e207981 */ /* 0x000f26000c1e1500 */
[C---:B------:R-:W-:Y:S01]  /*5a80*/  IMAD.WIDE R24, R139.reuse, 0x2, R98 ;  /* 0x000000028b187825 */ /* 0x040fe200078e0262 */
[----:B------:R0:W4:Y:S03]  /*5a90*/  LDG.E.U16 R34, desc[UR16][R12.64] ;  /* 0x000000100c227981 */ /* 0x000126000c1e1500 */
[----:B------:R-:W-:-:S02]  /*5aa0*/  IMAD.WIDE R20, R139, 0x2, R84 ;  /* 0x000000028b147825 */ /* 0x000fc400078e0254 */
[----:B------:R-:W4:Y:S02]  /*5ab0*/  LDG.E.U16 R24, desc[UR16][R24.64] ;  /* 0x0000001018187981 */ /* 0x000f24000c1e1500 */
[C---:B------:R-:W-:Y:S02]  /*5ac0*/  IMAD.WIDE R18, R139.reuse, 0x2, R90 ;  /* 0x000000028b127825 */ /* 0x040fe400078e025a */
[----:B------:R1:W4:Y:S02]  /*5ad0*/  LDG.E.U16 R51, desc[UR16][R20.64] ;  /* 0x0000001014337981 */ /* 0x000324000c1e1500 */
[C---:B------:R-:W-:Y:S02]  /*5ae0*/  IMAD.WIDE R10, R139.reuse, 0x2, R122 ;  /* 0x000000028b0a7825 */ /* 0x040fe400078e027a */
[----:B------:R1:W4:Y:S02]  /*5af0*/  LDG.E.U16 R38, desc[UR16][R18.64] ;  /* 0x0000001012267981 */ /* 0x000324000c1e1500 */
[----:B0-----:R-:W-:-:S02]  /*5b00*/  IMAD.WIDE R22, R139, 0x2, R82 ;  /* 0x000000028b167825 */ /* 0x001fc400078e0252 */
[----:B------:R-:W4:Y:S02]  /*5b10*/  LDG.E.U16 R30, desc[UR16][R10.64] ;  /* 0x000000100a1e7981 */ /* 0x000f24000c1e1500 */
[C---:B------:R-:W-:Y:S02]  /*5b20*/  IMAD.WIDE R6, R139.reuse, 0x2, R140 ;  /* 0x000000028b067825 */ /* 0x040fe400078e028c */
[----:B------:R-:W4:Y:S02]  /*5b30*/  LDG.E.U16 R40, desc[UR16][R22.64] ;  /* 0x0000001016287981 */ /* 0x000f24000c1e1500 */
[C---:B-1----:R-:W-:Y:S02]  /*5b40*/  IMAD.WIDE R4, R139.reuse, 0x2, R128 ;  /* 0x000000028b047825 */ /* 0x042fe400078e0280 */
[----:B------:R-:W4:Y:S02]  /*5b50*/  LDG.E.U16 R29, desc[UR16][R6.64] ;  /* 0x00000010061d7981 */ /* 0x000f24000c1e1500 */
[----:B------:R-:W-:-:S02]  /*5b60*/  IMAD.WIDE R8, R139, 0x2, R120 ;  /* 0x000000028b087825 */ /* 0x000fc400078e0278 */
[----:B------:R0:W4:Y:S02]  /*5b70*/  LDG.E.U16 R33, desc[UR16][R4.64] ;  /* 0x0000001004217981 */ /* 0x000124000c1e1500 */
[C---:B------:R-:W-:Y:S02]  /*5b80*/  IMAD.WIDE R12, R139.reuse, 0x2, R112 ;  /* 0x000000028b0c7825 */ /* 0x040fe400078e0270 */
[----:B------:R1:W4:Y:S02]  /*5b90*/  LDG.E.U16 R37, desc[UR16][R8.64] ;  /* 0x0000001008257981 */ /* 0x000324000c1e1500 */
[C---:B------:R-:W-:Y:S02]  /*5ba0*/  IMAD.WIDE R14, R139.reuse, 0x2, R104 ;  /* 0x000000028b0e7825 */ /* 0x040fe400078e0268 */
[----:B------:R0:W4:Y:S02]  /*5bb0*/  LDG.E.U16 R25, desc[UR16][R12.64] ;  /* 0x000000100c197981 */ /* 0x000124000c1e1500 */
[----:B------:R-:W-:-:S02]  /*5bc0*/  IMAD.WIDE R16, R139, 0x2, R96 ;  /* 0x000000028b107825 */ /* 0x000fc400078e0260 */
[----:B------:R0:W4:Y:S02]  /*5bd0*/  LDG.E.U16 R43, desc[UR16][R14.64] ;  /* 0x000000100e2b7981 */ /* 0x000124000c1e1500 */
[C---:B------:R-:W-:Y:S02]  /*5be0*/  IMAD.WIDE R20, R139.reuse, 0x2, R88 ;  /* 0x000000028b147825 */ /* 0x040fe400078e0258 */
[----:B------:R1:W4:Y:S02]  /*5bf0*/  LDG.E.U16 R47, desc[UR16][R16.64] ;  /* 0x00000010102f7981 */ /* 0x000324000c1e1500 */
[C---:B------:R-:W-:Y:S02]  /*5c00*/  IMAD.WIDE R18, R139.reuse, 0x2, R80 ;  /* 0x000000028b127825 */ /* 0x040fe400078e0250 */
[----:B------:R-:W4:Y:S02]  /*5c10*/  LDG.E.U16 R21, desc[UR16][R20.64] ;  /* 0x0000001014157981 */ /* 0x000f24000c1e1500 */
[----:B0-----:R-:W-:-:S02]  /*5c20*/  IMAD.WIDE R4, R139, 0x2, R134 ;  /* 0x000000028b047825 */ /* 0x001fc400078e0286 */
[----:B------:R-:W4:Y:S02]  /*5c30*/  LDG.E.U16 R19, desc[UR16][R18.64] ;  /* 0x0000001012137981 */ /* 0x000f24000c1e1500 */
[C---:B------:R-:W-:Y:S02]  /*5c40*/  IMAD.WIDE R6, R139.reuse, 0x2, R126 ;  /* 0x000000028b067825 */ /* 0x040fe400078e027e */
[----:B------:R-:W4:Y:S02]  /*5c50*/  LDG.E.U16 R4, desc[UR16][R4.64] ;  /* 0x0000001004047981 */ /* 0x000f24000c1e1500 */
[C---:B------:R-:W-:Y:S02]  /*5c60*/  IMAD.WIDE R10, R139.reuse, 0x2, R118 ;  /* 0x000000028b0a7825 */ /* 0x040fe400078e0276 */
[----:B------:R-:W4:Y:S02]  /*5c70*/  LDG.E.U16 R6, desc[UR16][R6.64] ;  /* 0x0000001006067981 */ /* 0x000f24000c1e1500 */
[----:B-1----:R-:W-:-:S02]  /*5c80*/  IMAD.WIDE R8, R139, 0x2, R110 ;  /* 0x000000028b087825 */ /* 0x002fc400078e026e */
[----:B------:R-:W4:Y:S02]  /*5c90*/  LDG.E.U16 R10, desc[UR16][R10.64] ;  /* 0x000000100a0a7981 */ /* 0x000f24000c1e1500 */
[C---:B------:R-:W-:Y:S02]  /*5ca0*/  IMAD.WIDE R22, R139.reuse, 0x2, R102 ;  /* 0x000000028b167825 */ /* 0x040fe400078e0266 */
[----:B------:R-:W4:Y:S02]  /*5cb0*/  LDG.E.U16 R8, desc[UR16][R8.64] ;  /* 0x0000001008087981 */ /* 0x000f24000c1e1500 */
[C---:B------:R-:W-:Y:S02]  /*5cc0*/  IMAD.WIDE R12, R139.reuse, 0x2, R94 ;  /* 0x000000028b0c7825 */ /* 0x040fe400078e025e */
[----:B------:R-:W4:Y:S02]  /*5cd0*/  LDG.E.U16 R22, desc[UR16][R22.64] ;  /* 0x0000001016167981 */ /* 0x000f24000c1e1500 */
[----:B------:R-:W-:-:S02]  /*5ce0*/  IMAD.WIDE R14, R139, 0x2, R86 ;  /* 0x000000028b0e7825 */ /* 0x000fc400078e0256 */
[----:B------:R-:W4:Y:S02]  /*5cf0*/  LDG.E.U16 R12, desc[UR16][R12.64] ;  /* 0x000000100c0c7981 */ /* 0x000f24000c1e1500 */
[----:B------:R-:W-:Y:S02]  /*5d00*/  IMAD.WIDE R16, R139, 0x2, R78 ;  /* 0x000000028b107825 */ /* 0x000fe400078e024e */
[----:B------:R-:W4:Y:S04]  /*5d10*/  LDG.E.U16 R14, desc[UR16][R14.64] ;  /* 0x000000100e0e7981 */ /* 0x000f28000c1e1500 */
[----:B------:R-:W4:Y:S01]  /*5d20*/  LDG.E.U16 R16, desc[UR16][R16.64] ;  /* 0x0000001010107981 */ /* 0x000f22000c1e1500 */
[----:B------:R-:W-:Y:S02]  /*5d30*/  UMOV UR4, 0x1 ;  /* 0x0000000100047882 */ /* 0x000fe40000000000 */
[----:B------:R-:W-:-:S04]  /*5d40*/  @!UP1 UIADD3 UR4, UPT, UPT, -UR4, 0x100000, URZ ;  /* 0x0010000004049890 */ /* 0x000fc8000fffe1ff */
[----:B------:R-:W-:Y:S02]  /*5d50*/  @!UP1 USHF.L.U32 UR5, UR4, 0xb, URZ ;  /* 0x0000000b04059899 */ /* 0x000fe400080006ff */
[----:B------:R-:W-:Y:S01]  /*5d60*/  @!UP1 USHF.L.U32 UR4, UR4, 0x1, URZ ;  /* 0x0000000104049899 */ /* 0x000fe200080006ff */
[----:B------:R-:W-:Y:S01]  /*5d70*/  VOTEU.ALL UP3, P6 ;  /* 0x0000000000ff7886 */ /* 0x000fe20003060000 */
[----:B--2---:R0:W-:Y:S04]  /*5d80*/  STS.U16 [R74+UR9+0xc000], R27 ;  /* 0x00c0001b4a007988 */ /* 0x0041e80008000409 */
[----:B---3--:R0:W-:Y:S04]  /*5d90*/  STS.U16 [R74+UR9+0xc800], R35 ;  /* 0x00c800234a007988 */ /* 0x0081e80008000409 */
[----:B-----5:R0:W-:Y:S04]  /*5da0*/  STS.U16 [R74+UR9+0xcc00], R39 ;  /* 0x00cc00274a007988 */ /* 0x0201e80008000409 */
[----:B------:R0:W-:Y:S04]  /*5db0*/  STS.U16 [R74+UR9+0xd800], R49 ;  /* 0x00d800314a007988 */ /* 0x0001e80008000409 */
[----:B------:R0:W-:Y:S04]  /*5dc0*/  STS.U16 [R74+UR9+0xc400], R31 ;  /* 0x00c4001f4a007988 */ /* 0x0001e80008000409 */
[----:B------:R0:W-:Y:S04]  /*5dd0*/  STS.U16 [R74+UR9+0xd000], R41 ;  /* 0x00d000294a007988 */ /* 0x0001e80008000409 */
[----:B------:R0:W-:Y:S04]  /*5de0*/  STS.U16 [R74+UR9+0xd400], R45 ;  /* 0x00d4002d4a007988 */ /* 0x0001e80008000409 */
        /* <DEDUP_REMOVED lines=25> */
[----:B------:R1:W-:Y:S06]  /*5f80*/  MEMBAR.ALL.CTA ;  /* 0x0000000000007992 */ /* 0x0003ec0000008000 */
[----:B-1----:R-:W-:Y:S04]  /*5f90*/  FENCE.VIEW.ASYNC.S ;  /* 0x00000000000073c6 */ /* 0x002fe80000000000 */
[----:B------:R-:W1:Y:S02]  /*5fa0*/  FENCE.VIEW.ASYNC.S ;  /* 0x00000000000073c6 */ /* 0x000e640000000000 */
[----:B-1----:R0:W1:Y:S02]  /*5fb0*/  @!UP3 SYNCS.EXCH.64 URZ, [UR9+0x14010], UR4 ;  /* 0x0140100409ffb5b2 */ /* 0x0020640008000100 */
[----:B-1----:R-:W-:Y:S06]  /*5fc0*/  BAR.SYNC.DEFER_BLOCKING 0x0 ;  /* 0x0000000000007b1d */ /* 0x002fec0000010000 */
[----:B0-----:R-:W-:Y:S05]  /*5fd0*/  BRA.U UP2, `(.L_x_16) ;  /* 0x0000000102747547 */ /* 0x001fea000b800000 */
[----:B------:R-:W-:Y:S01]  /*5fe0*/  UMOV UR53, 0x40004040 ;  /* 0x4000404000357882 */ /* 0x000fe20000000000 */
[----:B------:R-:W-:Y:S01]  /*5ff0*/  UMOV UR55, 0x40004040 ;  /* 0x4000404000377882 */ /* 0x000fe20000000000 */
[----:B------:R-:W-:Y:S01]  /*6000*/  UMOV UR56, 0x0 ;  /* 0x0000000000387882 */ /* 0x000fe20000000000 */
[----:B------:R-:W-:Y:S01]  /*6010*/  UMOV UR57, 0x8108010 ;  /* 0x0810801000397882 */ /* 0x000fe20000000000 */
[----:B------:R-:W-:Y:S01]  /*6020*/  UIADD3 UR4, UPT, UPT, UR9, 0x14010, URZ ;  /* 0x0001401009047890 */ /* 0x000fe2000fffe0ff */
[----:B------:R0:W-:Y:S01]  /*6030*/  UTCHMMA gdesc[UR52], gdesc[UR54], tmem[UR14], tmem[UR56], idesc[UR57], !UPT ;  /* 0x00ff3836340075ea */ /* 0x0001e2000f80000e */
[----:B------:R-:W-:Y:S01]  /*6040*/  UMOV UR58, 0x0 ;  /* 0x00000000003a7882 */ /* 0x000fe20000000000 */
[----:B------:R-:W-:Y:S01]  /*6050*/  UMOV UR59, 0x8108010 ;  /* 0x08108010003b7882 */ /* 0x000fe20000000000 */
[----:B------:R-:W-:Y:S01]  /*6060*/  UMOV UR60, 0x0 ;  /* 0x00000000003c7882 */ /* 0x000fe20000000000 */
[----:B------:R-:W-:Y:S01]  /*6070*/  UMOV UR61, 0x8108010 ;  /* 0x08108010003d7882 */ /* 0x000fe20000000000 */
        /* <DEDUP_REMOVED lines=9> */
[----:B------:R-:W-:Y:S01]  /*6110*/  UMOV UR5, URZ ;  /* 0x000000ff00057c82 */ /* 0x000fe20008000000 */
[----:B------:R0:W-:Y:S01]  /*6120*/  UTCHMMA gdesc[UR26], gdesc[UR40], tmem[UR14], tmem[UR64], idesc[UR65], UPT ;  /* 0x00ff40281a0075ea */ /* 0x0001e2000b80000e */
[----:B------:R-:W-:Y:S01]  /*6130*/  UMOV UR76, 0x0 ;  /* 0x00000000004c7882 */ /* 0x000fe20000000000 */
[----:B------:R-:W-:Y:S01]  /*6140*/  UMOV UR77, 0x8108010 ;  /* 0x08108010004d7882 */ /* 0x000fe20000000000 */
[----:B------:R0:W-:Y:S01]  /*6150*/  UTCHMMA gdesc[UR28], gdesc[UR42], tmem[UR14], tmem[UR66], idesc[UR67], UPT ;  /* 0x00ff422a1c0075ea */ /* 0x0001e2000b80000e */
[----:B------:R-:W-:Y:S01]  /*6160*/  UMOV UR4, UR4 ;  /* 0x0000000400047c82 */ /* 0x000fe20008000000 */
[----:B------:R0:W-:Y:S01]  /*6170*/  UTCHMMA gdesc[UR30], gdesc[UR44], tmem[UR14], tmem[UR56], idesc[UR57], UPT ;  /* 0x00ff382c1e0075ea */ /* 0x0001e2000b80000e */
[----:B------:R0:W-:Y:S01]  /*6180*/  UTCHMMA gdesc[UR32], gdesc[UR46], tmem[UR14], tmem[UR76], idesc[UR77], UPT ;  /* 0x00ff4c2e200075ea */ /* 0x0001e2000b80000e */
[----:B------:R0:W-:Y:S01]  /*6190*/  UTCBAR [UR4], URZ ;  /* 0x000000ff040073e9 */ /* 0x0001e200080000ff */
[----:B------:R-:W-:Y:S01]  /*61a0*/  NOP ;  /* 0x0000000000007918 */ /* 0x000fe20000000000 */
.L_x_16:
[----:B------:R-:W1:Y:S01]  /*61b0*/  SYNCS.PHASECHK.TRANS64.TRYWAIT P0, [UR9+0x14010], RZ ;  /* 0x014010ffff0075a7 */ /* 0x000e620008001109 */
[----:B------:R-:W-:Y:S01]  /*61c0*/  IMAD.U32 R4, RZ, RZ, UR13 ;  /* 0x0000000dff047e24 */ /* 0x000fe2000f8e00ff */
[----:B------:R-:W-:-:S04]  /*61d0*/  IADD3 R37, P1, PT, R70, R137, RZ ;  /* 0x0000008946257210 */ /* 0x000fc80007f3e0ff */
[----:B------:R-:W-:Y:S01]  /*61e0*/  LEA.HI R39, R4, R69, RZ, 0x1d ;  /* 0x0000004504277211 */ /* 0x000fe200078fe8ff */
[----:B------:R-:W-:Y:S01]  /*61f0*/  IMAD.X R38, RZ, RZ, R136, P1 ;  /* 0x000000ffff267224 */ /* 0x000fe200008e0688 */
[C---:B------:R-:W-:Y:S02]  /*6200*/  IADD3 R4, P3, PT, R37.reuse, 0x82, RZ ;  /* 0x0000008225047810 */ /* 0x040fe40007f7e0ff */
[----:B------:R-:W-:Y:S01]  /*6210*/  IADD3 R40, P4, PT, R37, 0x80, RZ ;  /* 0x0000008025287810 */ /* 0x000fe20007f9e0ff */
[----:B------:R-:W-:Y:S01]  /*6220*/  VIADD R39, R39, UR8 ;  /* 0x0000000827277c36 */ /* 0x000fe20008000000 */
[C---:B------:R-:W-:Y:S01]  /*6230*/  IADD3 R6, P2, PT, R37.reuse, 0x83, RZ ;  /* 0x0000008325067810 */ /* 0x040fe20007f5e0ff */
[--C-:B------:R-:W-:Y:S02]  /*6240*/  IMAD.X R45, RZ, RZ, R38.reuse, P3 ;  /* 0x000000ffff2d7224 */ /* 0x100fe400018e0626 */
[--C-:B------:R-:W-:Y:S01]  /*6250*/  IMAD.X R43, RZ, RZ, R38.reuse, P4 ;  /* 0x000000ffff2b7224 */ /* 0x100fe200020e0626 */
[----:B------:R-:W-:Y:S01]  /*6260*/  ISETP.GT.U32.AND P5, PT, R4, R39, PT ;  /* 0x000000270400720c */ /* 0x000fe20003fa4070 */
[----:B------:R-:W-:Y:S01]  /*6270*/  IMAD.X R47, RZ, RZ, R38, P2 ;  /* 0x000000ffff2f7224 */ /* 0x000fe200010e0626 */
[----:B------:R-:W-:-:S02]  /*6280*/  IADD3 R4, P1, PT, R37, 0x84, RZ ;  /* 0x0000008425047810 */ /* 0x000fc40007f3e0ff */
[-C--:B------:R-:W-:Y:S02]  /*6290*/  ISETP.GT.U32.AND P4, PT, R6, R39.reuse, PT ;  /* 0x000000270600720c */ /* 0x080fe40003f84070 */
[----:B------:R-:W-:Y:S02]  /*62a0*/  ISETP.GT.U32.AND P3, PT, R4, R39, PT ;  /* 0x000000270400720c */ /* 0x000fe40003f64070 */
[----:B------:R-:W-:Y:S01]  /*62b0*/  IADD3 R42, P2, PT, R37, 0x85, RZ ;  /* 0x00000085252a7810 */ /* 0x000fe20007f5e0ff */
[----:B-1----:R-:W-:-:S12]  /*62c0*/  @!P0 BRA `(.L_x_17) ;  /* 0x0000004c001c8947 */ /* 0x002fd80003800000 */
.L_x_25:
[----:B------:R-:W-:Y:S01]  /*62d0*/  BAR.SYNC.DEFER_BLOCKING 0x0 ;  /* 0x0000000000007b1d */ /* 0x000fe20000010000 */
[C---:B------:R-:W-:Y:S01]  /*62e0*/  IADD3 R44, P0, PT, R37.reuse, 0x86, RZ ;  /* 0x00000086252c7810 */ /* 0x040fe20007f1e0ff */
[--C-:B------:R-:W-:Y:S01]  /*62f0*/  IMAD.X R49, RZ, RZ, R38.reuse, P1 ;  /* 0x000000ffff317224 */ /* 0x100fe200008e0626 */
[C---:B------:R-:W-:Y:S01]  /*6300*/  IADD3 R46, P1, PT, R37.reuse, 0x87, RZ ;  /* 0x00000087252e7810 */ /* 0x040fe20007f3e0ff */
[--C-:B------:R-:W-:Y:S01]  /*6310*/  IMAD.X R51, RZ, RZ, R38.reuse, P2 ;  /* 0x000000ffff337224 */ /* 0x100fe200010e0626 */
[C---:B------:R-:W-:Y:S01]  /*6320*/  IADD3 R48, P2, PT, R37.reuse, 0x88, RZ ;  /* 0x0000008825307810 */ /* 0x040fe20007f5e0ff */
[--C-:B------:R-:W-:Y:S01]  /*6330*/  IMAD.X R53, RZ, RZ, R38.reuse, P0 ;  /* 0x000000ffff357224 */ /* 0x100fe200000e0626 */
[C---:B------:R-:W-:Y:S01]  /*6340*/  IADD3 R50, P0, PT, R37.reuse, 0x89, RZ ;  /* 0x0000008925327810 */ /* 0x040fe20007f1e0ff */
[----:B------:R-:W-:Y:S01]  /*6350*/  LDTM.16dp32bit_t0_t15.x32 R4, tmem[UR15] ;  /* 0x0000000f000479ee */ /* 0x000fe20008a80000 */
[----:B------:R-:W1:Y:S01]  /*6360*/  LDTM.16dp32bit_t16_t31.x32 R4, tmem[UR15+0x20] ;  /* 0x0000200f000479ee */ /* 0x000e620008aa0000 */
[--C-:B------:R-:W-:Y:S01]  /*6370*/  IMAD.X R55, RZ, RZ, R38.reuse, P1 ;  /* 0x000000ffff377224 */ /* 0x100fe200008e0626 */
[----:B------:R-:W-:Y:S01]  /*6380*/  IADD3.X R57, PT, PT, RZ, R38, RZ, P2, !PT ;  /* 0x00000026ff397210 */ /* 0x000fe200017fe4ff */
[----:B------:R-:W-:Y:S01]  /*6390*/  IMAD.U32 R36, R36, -0x80000000, RZ ;  /* 0x8000000024247824 */ /* 0x000fe200078e00ff */
[C---:B------:R-:W-:Y:S01]  /*63a0*/  IADD3 R52, P1, PT, R37.reuse, 0x8a, RZ ;  /* 0x0000008a25347810 */ /* 0x040fe20007f3e0ff */
[----:B------:R-:W-:Y:S01]  /*63b0*/  IMAD.X R59, RZ, RZ, R38, P0 ;  /* 0x000000ffff3b7224 */ /* 0x000fe200000e0626 */
[----:B------:R-:W-:-:S02]  /*63c0*/  IADD3 R54, P2, PT, R37, 0x8b, RZ ;  /* 0x0000008b25367810 */ /* 0x000fc40007f5e0ff */
[C---:B------:R-:W-:Y:S01]  /*63d0*/  IADD3 R56, P0, PT, R37.reuse, 0x8c, RZ ;  /* 0x0000008c25387810 */ /* 0x040fe20007f1e0ff */
[--C-:B------:R-:W-:Y:S01]  /*63e0*/  IMAD.X R61, RZ, RZ, R38.reuse, P1 ;  /* 0x000000ffff3d7224 */ /* 0x100fe200008e0626 */
[C---:B------:R-:W-:Y:S01]  /*63f0*/  IADD3 R58, P1, PT, R37.reuse, 0x8d, RZ ;  /* 0x0000008d253a7810 */ /* 0x040fe20007f3e0ff */
[--C-:B------:R-:W-:Y:S01]  /*6400*/  IMAD.X R63, RZ, RZ, R38.reuse, P2 ;  /* 0x000000ffff3f7224 */ /* 0x100fe200010e0626 */
[C---:B------:R-:W-:Y:S01]  /*6410*/  IADD3 R60, P2, PT, R37.reuse, 0x8e, RZ ;  /* 0x0000008e253c7810 */ /* 0x040fe20007f5e0ff */
[--C-:B------:R-:W-:Y:S01]  /*6420*/  IMAD.X R64, RZ, RZ, R38.reuse, P0 ;  /* 0x000000ffff407224 */ /* 0x100fe200000e0626 */
[----:B------:R-:W-:Y:S01]  /*6430*/  IADD3 R62, P0, PT, R37, 0x8f, RZ ;  /* 0x0000008f253e7810 */ /* 0x000fe20007f1e0ff */
[--C-:B------:R-:W-:Y:S01]  /*6440*/  IMAD.X R65, RZ, RZ, R38.reuse, P1 ;  /* 0x000000ffff417224 */ /* 0x100fe200008e0626 */
[-C--:B------:R-:W-:Y:S01]  /*6450*/  ISETP.GT.U32.AND P1, PT, R40, R39.reuse, PT ;  /* 0x000000272800720c */ /* 0x080fe20003f24070 */
[--C-:B------:R-:W-:Y:S01]  /*6460*/  IMAD.X R66, RZ, RZ, R38.reuse, P2 ;  /* 0x000000ffff427224 */ /* 0x100fe200010e0626 */
[----:B------:R-:W-:Y:S01]  /*6470*/  IADD3 R41, P2, PT, R137, 0x80, RZ ;  /* 0x0000008089297810 */ /* 0x000fe20007f5e0ff */
[----:B------:R-:W-:Y:S01]  /*6480*/  IMAD.X R38, RZ, RZ, R38, P0 ;  /* 0x000000ffff267224 */ /* 0x000fe200000e0626 */
[----:B------:R-:W-:Y:S01]  /*6490*/  ISETP.GT.U32.AND.EX P1, PT, R43, RZ, PT, P1 ;  /* 0x000000ff2b00720c */ /* 0x000fe20003f24110 */
[----:B------:R-:W2:Y:S01]  /*64a0*/  @!P6 SYNCS.CCTL.IV [UR9+0x14010] ;  /* 0x01401000ff00e9b1 */ /* 0x000ea20008000009 */
[----:B------:R-:W-:Y:S01]  /*64b0*/  ISETP.GT.U32.AND P0, PT, R42, R39, PT ;  /* 0x000000272a00720c */ /* 0x000fe20003f04070 */
[----:B------:R-:W-:-:S02]  /*64c0*/  IMAD.X R42, RZ, RZ, R136, P2 ;  /* 0x000000ffff2a7224 */ /* 0x000fc400010e0688 */
[----:B-1----:R-:W-:Y:S01]  /*64d0*/  FMUL R4, R4, UR72 ;  /* 0x0000004804047c20 */ /* 0x002fe20008400000 */
[-C--:B------:R-:W-:Y:S01]  /*64e0*/  ISETP.GE.U32.AND P2, PT, R40, R39.reuse, PT ;  /* 0x000000272800720c */ /* 0x080fe20003f46070 */
[----:B------:R-:W-:Y:S01]  /*64f0*/  FMUL R9, R9, UR72 ;  /* 0x0000004809097c20 */ /* 0x000fe20008400000 */
[----:B------:R-:W-:Y:S01]  /*6500*/  ISETP.GT.U32.AND.EX P0, PT, R51, RZ, PT, P0 ;  /* 0x000000ff3300720c */ /* 0x000fe20003f04100 */
[----:B------:R-:W-:Y:S01]  /*6510*/  FMUL R7, R7, UR72 ;  /* 0x0000004807077c20 */ /* 0x000fe20008400000 */
[----:B------:R-:W-:Y:S01]  /*6520*/  FSEL R37, R4, -INF , !P1 ;  /* 0xff80000004257808 */ /* 0x000fe20004800000 */
[----:B------:R-:W-:Y:S01]  /*6530*/  FMUL R4, R5, UR72 ;  /* 0x0000004805047c20 */ /* 0x000fe20008400000 */
[----:B------:R-:W-:Y:S01]  /*6540*/  ISETP.GE.U32.AND.EX P2, PT, R43, RZ, PT, P2 ;  /* 0x000000ff2b00720c */ /* 0x000fe20003f46120 */
[----:B------:R-:W-:Y:S01]  /*6550*/  FMUL R5, R6, UR72 ;  /* 0x0000004806057c20 */ /* 0x000fe20008400000 */
[-C--:B------:R-:W-:Y:S01]  /*6560*/  ISETP.GT.U32.AND P1, PT, R44, R39.reuse, PT ;  /* 0x000000272c00720c */ /* 0x080fe20003f24070 */
[----:B------:R-:W-:Y:S01]  /*6570*/  FMUL R6, R8, UR72 ;  /* 0x0000004808067c20 */ /* 0x000fe20008400000 */
[----:B------:R-:W-:Y:S01]  /*6580*/  FSEL R4, R4, -INF , !P2 ;  /* 0xff80000004047808 */ /* 0x000fe20005000000 */
[----:B------:R-:W-:Y:S01]  /*6590*/  FMUL R8, R10, UR72 ;  /* 0x000000480a087c20 */ /* 0x000fe20008400000 */
[----:B------:R-:W-:Y:S01]  /*65a0*/  ISETP.GT.U32.AND.EX P3, PT, R49, RZ, PT, P3 ;  /* 0x000000ff3100720c */ /* 0x000fe20003f64130 */
[----:B------:R-:W-:Y:S01]  /*65b0*/  FMUL R11, R11, UR72 ;  /* 0x000000480b0b7c20 */ /* 0x000fe20008400000 */
[----:B------:R-:W-:Y:S01]  /*65c0*/  FSEL R9, R9, -INF , !P0 ;  /* 0xff80000009097808 */ /* 0x000fe20004000000 */
[----:B------:R-:W-:Y:S01]  /*65d0*/  FMUL R10, R12, UR72 ;  /* 0x000000480c0a7c20 */ /* 0x000fe20008400000 */
[----:B------:R-:W-:Y:S01]  /*65e0*/  ISETP.GT.U32.AND.EX P5, PT, R45, RZ, PT, P5 ;  /* 0x000000ff2d00720c */ /* 0x000fe20003fa4150 */
[----:B------:R-:W-:Y:S01]  /*65f0*/  FMUL R15, R15, UR72 ;  /* 0x000000480f0f7c20 */ /* 0x000fe20008400000 */
[-C--:B------:R-:W-:Y:S01]  /*6600*/  ISETP.GT.U32.AND P2, PT, R46, R39.reuse, PT ;  /* 0x000000272e00720c */ /* 0x080fe20003f44070 */
[----:B------:R-:W-:Y:S01]  /*6610*/  FMUL R12, R14, UR72 ;  /* 0x000000480e0c7c20 */ /* 0x000fe20008400000 */
[-C--:B------:R-:W-:Y:S01]  /*6620*/  ISETP.GT.U32.AND P0, PT, R54, R39.reuse, PT ;  /* 0x000000273600720c */ /* 0x080fe20003f04070 */
[----:B------:R-:W-:Y:S01]  /*6630*/  FMUL R13, R13, UR72 ;  /* 0x000000480d0d7c20 */ /* 0x000fe20008400000 */
[----:B------:R-:W-:Y:S01]  /*6640*/  ISETP.GT.U32.AND.EX P4, PT, R47, RZ, PT, P4 ;  /* 0x000000ff2f00720c */ /* 0x000fe20003f84140 */
[----:B------:R-:W-:Y:S01]  /*6650*/  FMUL R17, R17, UR72 ;  /* 0x0000004811117c20 */ /* 0x000fe20008400000 */
[----:B------:R-:W-:Y:S01]  /*6660*/  ISETP.GT.U32.AND.EX P1, PT, R53, RZ, PT, P1 ;  /* 0x000000ff3500720c */ /* 0x000fe20003f24110 */
[----:B------:R-:W-:Y:S01]  /*6670*/  FMUL R19, R19, UR72 ;  /* 0x0000004813137c20 */ /* 0x000fe20008400000 */
[----:B------:R-:W-:Y:S01]  /*6680*/  FSEL R6, R6, -INF , !P3 ;  /* 0xff80000006067808 */ /* 0x000fe20005800000 */
[----:B------:R-:W-:Y:S01]  /*6690*/  FMUL R21, R21, UR72 ;  /* 0x0000004815157c20 */ /* 0x000fe20008400000 */
[----:B------:R-:W-:Y:S01]  /*66a0*/  FSEL R5, R5, -INF , !P5 ;  /* 0xff80000005057808 */ /* 0x000fe20006800000 */
[----:B------:R-:W-:Y:S01]  /*66b0*/  FMUL R23, R23, UR72 ;  /* 0x0000004817177c20 */ /* 0x000fe20008400000 */
[-C--:B------:R-:W-:Y:S01]  /*66c0*/  ISETP.GT.U32.AND P3, PT, R52, R39.reuse, PT ;  /* 0x000000273400720c */ /* 0x080fe20003f64070 */
[----:B------:R-:W-:Y:S01]  /*66d0*/  FMUL R25, R25, UR72 ;  /* 0x0000004819197c20 */ /* 0x000fe20008400000 */
[----:B------:R-:W-:Y:S01]  /*66e0*/  ISETP.GT.U32.AND.EX P2, PT, R55, RZ, PT, P2 ;  /* 0x000000ff3700720c */ /* 0x000fe20003f44120 */
[----:B------:R-:W-:Y:S01]  /*66f0*/  FMUL R27, R27, UR72 ;  /* 0x000000481b1b7c20 */ /* 0x000fe20008400000 */
[----:B------:R-:W-:Y:S01]  /*6700*/  ISETP.GT.U32.AND.EX P0, PT, R63, RZ, PT, P0 ;  /* 0x000000ff3f00720c */ /* 0x000fe20003f04100 */
[----:B------:R-:W-:Y:S01]  /*6710*/  FMUL R29, R29, UR72 ;  /* 0x000000481d1d7c20 */ /* 0x000fe20008400000 */
[-C--:B------:R-:W-:Y:S01]  /*6720*/  ISETP.GT.U32.AND P5, PT, R48, R39.reuse, PT ;  /* 0x000000273000720c */ /* 0x080fe20003fa4070 */
[----:B------:R-:W-:Y:S01]  /*6730*/  FMUL R28, R28, UR72 ;  /* 0x000000481c1c7c20 */ /* 0x000fe20008400000 */
[----:B------:R-:W-:Y:S01]  /*6740*/  LOP3.LUT R14, R41, 0x1e, R70, 0xfe, !PT ;  /* 0x0000001e290e7812 */ /* 0x000fe200078efe46 */
[----:B------:R-:W-:Y:S01]  /*6750*/  FMUL R30, R30, UR72 ;  /* 0x000000481e1e7c20 */ /* 0x000fe20008400000 */
[----:B------:R-:W-:Y:S01]  /*6760*/  FSEL R7, R7, -INF , !P4 ;  /* 0xff80000007077808 */ /* 0x000fe20006000000 */
[----:B------:R-:W-:Y:S01]  /*6770*/  FMUL R31, R31, UR72 ;  /* 0x000000481f1f7c20 */ /* 0x000fe20008400000 */
[----:B------:R-:W-:Y:S01]  /*6780*/  FSEL R8, R8, -INF , !P1 ;  /* 0xff80000008087808 */ /* 0x000fe20004800000 */
[----:B------:R-:W-:Y:S01]  /*6790*/  FMUL R32, R32, UR72 ;  /* 0x0000004820207c20 */ /* 0x000fe20008400000 */
[-C--:B------:R-:W-:Y:S01]  /*67a0*/  ISETP.GT.U32.AND P4, PT, R50, R39.reuse, PT ;  /* 0x000000273200720c */ /* 0x080fe20003f84070 */
[----:B------:R-:W-:Y:S01]  /*67b0*/  FMUL R33, R33, UR72 ;  /* 0x0000004821217c20 */ /* 0x000fe20008400000 */
[----:B------:R-:W-:Y:S01]  /*67c0*/  ISETP.GT.U32.AND P1, PT, R56, R39, PT ;  /* 0x000000273800720c */ /* 0x000fe20003f24070 */
[----:B------:R-:W-:Y:S01]  /*67d0*/  NOP ;  /* 0x0000000000007918 */ /* 0x000fe20000000000 */
[----:B------:R-:W-:-:S02]  /*67e0*/  FSEL R11, R11, -INF , !P2 ;  /* 0xff8000000b0b7808 */ /* 0x000fc40005000000 */
[----:B------:R-:W-:Y:S02]  /*67f0*/  ISETP.GT.U32.AND.EX P3, PT, R61, RZ, PT, P3 ;  /* 0x000000ff3d00720c */ /* 0x000fe40003f64130 */
[----:B------:R-:W-:Y:S02]  /*6800*/  FSEL R15, R15, -INF , !P0 ;  /* 0xff8000000f0f7808 */ /* 0x000fe40004000000 */
[----:B------:R-:W-:Y:S02]  /*6810*/  ISETP.GT.U32.AND.EX P5, PT, R57, RZ, PT, P5 ;  /* 0x000000ff3900720c */ /* 0x000fe40003fa4150 */
[-C--:B------:R-:W-:Y:S02]  /*6820*/  ISETP.GT.U32.AND P2, PT, R58, R39.reuse, PT ;  /* 0x000000273a00720c */ /* 0x080fe40003f44070 */
[----:B------:R-:W-:Y:S02]  /*6830*/  LOP3.LUT R40, R41, 0x1f, R70, 0xfe, !PT ;  /* 0x0000001f29287812 */ /* 0x000fe400078efe46 */
[----:B------:R-:W-:Y:S01]  /*6840*/  ISETP.GT.U32.AND P0, PT, R14, R39, PT ;  /* 0x000000270e00720c */ /* 0x000fe20003f04070 */
[----:B------:R-:W-:Y:S01]  /*6850*/  FMUL R14, R16, UR72 ;  /* 0x00000048100e7c20 */ /* 0x000fe20008400000 */
[----:B------:R-:W-:-:S02]  /*6860*/  ISETP.GT.U32.AND.EX P4, PT, R59, RZ, PT, P4 ;  /* 0x000000ff3b00720c */ /* 0x000fc40003f84140 */
[----:B------:R-:W-:Y:S02]  /*6870*/  ISETP.GT.U32.AND.EX P1, PT, R64, RZ, PT, P1 ;  /* 0x000000ff4000720c */ /* 0x000fe40003f24110 */
[----:B------:R-:W-:Y:S02]  /*6880*/  FSEL R12, R12, -INF , !P3 ;  /* 0xff8000000c0c7808 */ /* 0x000fe40005800000 */
[----:B------:R-:W-:Y:S02]  /*6890*/  LOP3.LUT R16, R41, 0x1d, R70, 0xfe, !PT ;  /* 0x0000001d29107812 */ /* 0x000fe400078efe46 */
[----:B------:R-:W-:Y:S02]  /*68a0*/  FSEL R10, R10, -INF , !P5 ;  /* 0xff8000000a0a7808 */ /* 0x000fe40006800000 */
[----:B------:R-:W-:Y:S02]  /*68b0*/  ISETP.GT.U32.AND P3, PT, R40, R39, PT ;  /* 0x000000272800720c */ /* 0x000fe40003f64070 */
[----:B------:R-:W-:-:S02]  /*68c0*/  ISETP.GT.U32.AND.EX P2, PT, R65, RZ, PT, P2 ;  /* 0x000000ff4100720c */ /* 0x000fc40003f44120 */
[-C--:B------:R-:W-:Y:S02]  /*68d0*/  ISETP.GT.U32.AND P5, PT, R60, R39.reuse, PT ;  /* 0x000000273c00720c */ /* 0x080fe40003fa4070 */
[----:B------:R-:W-:Y:S02]  /*68e0*/  LOP3.LUT R40, R41, 0x1c, R70, 0xfe, !PT ;  /* 0x0000001c29287812 */ /* 0x000fe400078efe46 */
[----:B------:R-:W-:Y:S02]  /*68f0*/  FSEL R13, R13, -INF , !P4 ;  /* 0xff8000000d0d7808 */ /* 0x000fe40006000000 */
[----:B------:R-:W-:Y:S02]  /*6900*/  FSEL R14, R14, -INF , !P1 ;  /* 0xff8000000e0e7808 */ /* 0x000fe40004800000 */
[-C--:B------:R-:W-:Y:S02]  /*6910*/  ISETP.GT.U32.AND P4, PT, R62, R39.reuse, PT ;  /* 0x000000273e00720c */ /* 0x080fe40003f84070 */
[----:B------:R-:W-:Y:S01]  /*6920*/  ISETP.GT.U32.AND P1, PT, R16, R39, PT ;  /* 0x000000271000720c */ /* 0x000fe20003f24070 */
[----:B------:R-:W-:Y:S01]  /*6930*/  FMUL R16, R18, UR72 ;  /* 0x0000004812107c20 */ /* 0x000fe20008400000 */
[----:B------:R-:W-:-:S02]  /*6940*/  FSEL R17, R17, -INF , !P2 ;  /* 0xff80000011117808 */ /* 0x000fc40005000000 */
[----:B------:R-:W-:Y:S02]  /*6950*/  ISETP.GT.U32.AND P2, PT, R40, R39, PT ;  /* 0x000000272800720c */ /* 0x000fe40003f44070 */
[----:B------:R-:W-:Y:S02]  /*6960*/  ISETP.GT.U32.AND.EX P5, PT, R66, RZ, PT, P5 ;  /* 0x000000ff4200720c */ /* 0x000fe40003fa4150 */
[C-C-:B------:R-:W-:Y:S02]  /*6970*/  LOP3.LUT R40, R41.reuse, 0x10, R70.reuse, 0xfe, !PT ;  /* 0x0000001029287812 */ /* 0x140fe400078efe46 */
[----:B------:R-:W-:Y:S02]  /*6980*/  ISETP.GT.U32.AND.EX P4, PT, R38, RZ, PT, P4 ;  /* 0x000000ff2600720c */ /* 0x000fe40003f84140 */
[----:B------:R-:W-:Y:S02]  /*6990*/  LOP3.LUT R18, R41, 0x11, R70, 0xfe, !PT ;  /* 0x0000001129127812 */ /* 0x000fe400078efe46 */
[----:B------:R-:W-:-:S02]  /*69a0*/  FSEL R16, R16, -INF , !P5 ;  /* 0xff80000010107808 */ /* 0x000fc40006800000 */
[-C--:B------:R-:W-:Y:S02]  /*69b0*/  ISETP.GT.U32.AND P5, PT, R40, R39.reuse, PT ;  /* 0x000000272800720c */ /* 0x080fe40003fa4070 */
[----:B------:R-:W-:Y:S02]  /*69c0*/  FSEL R19, R19, -INF , !P4 ;  /* 0xff80000013137808 */ /* 0x000fe40006000000 */
[----:B------:R-:W-:Y:S01]  /*69d0*/  ISETP.GT.U32.AND P4, PT, R18, R39, PT ;  /* 0x000000271200720c */ /* 0x000fe20003f84070 */
[----:B------:R-:W-:Y:S01]  /*69e0*/  FMUL R18, R20, UR72 ;  /* 0x0000004814127c20 */ /* 0x000fe20008400000 */
[C---:B------:R-:W-:Y:S02]  /*69f0*/  ISETP.GT.U32.AND.EX P5, PT, R42.reuse, RZ, PT, P5 ;  /* 0x000000ff2a00720c */ /* 0x040fe40003fa4150 */
[----:B------:R-:W-:Y:S02]  /*6a00*/  LOP3.LUT R38, R41, 0x12, R70, 0xfe, !PT ;  /* 0x0000001229267812 */ /* 0x000fe400078efe46 */
[----:B------:R-:W-:-:S02]  /*6a10*/  ISETP.GT.U32.AND.EX P4, PT, R42, RZ, PT, P4 ;  /* 0x000000ff2a00720c */ /* 0x000fc40003f84140 */
[----:B------:R-:W-:Y:S02]  /*6a20*/  LOP3.LUT R20, R41, 0x13, R70, 0xfe, !PT ;  /* 0x0000001329147812 */ /* 0x000fe400078efe46 */
[----:B------:R-:W-:Y:S02]  /*6a30*/  FSEL R18, R18, -INF , !P5 ;  /* 0xff80000012127808 */ /* 0x000fe40006800000 */
[-C--:B------:R-:W-:Y:S02]  /*6a40*/  ISETP.GT.U32.AND P5, PT, R38, R39.reuse, PT ;  /* 0x000000272600720c */ /* 0x080fe40003fa4070 */
[----:B------:R-:W-:Y:S02]  /*6a50*/  FSEL R21, R21, -INF , !P4 ;  /* 0xff80000015157808 */ /* 0x000fe40006000000 */
[----:B------:R-:W-:Y:S01]  /*6a60*/  ISETP.GT.U32.AND P4, PT, R20, R39, PT ;  /* 0x000000271400720c */ /* 0x000fe20003f84070 */
[----:B------:R-:W-:Y:S01]  /*6a70*/  FMUL R20, R22, UR72 ;  /* 0x0000004816147c20 */ /* 0x000fe20008400000 */
[----:B------:R-:W-:-:S02]  /*6a80*/  ISETP.GT.U32.AND.EX P5, PT, R42, RZ, PT, P5 ;  /* 0x000000ff2a00720c */ /* 0x000fc40003fa4150 */
[C-C-:B------:R-:W-:Y:S02]  /*6a90*/  LOP3.LUT R38, R41.reuse, 0x14, R70.reuse, 0xfe, !PT ;  /* 0x0000001429267812 */ /* 0x140fe400078efe46 */
[----:B------:R-:W-:Y:S02]  /*6aa0*/  ISETP.GT.U32.AND.EX P4, PT, R42, RZ, PT, P4 ;  /* 0x000000ff2a00720c */ /* 0x000fe40003f84140 */
[----:B------:R-:W-:Y:S02]  /*6ab0*/  LOP3.LUT R22, R41, 0x15, R70, 0xfe, !PT ;  /* 0x0000001529167812 */ /* 0x000fe400078efe46 */
[----:B------:R-:W-:Y:S02]  /*6ac0*/  FSEL R20, R20, -INF , !P5 ;  /* 0xff80000014147808 */ /* 0x000fe40006800000 */
[----:B------:R-:W-:Y:S02]  /*6ad0*/  ISETP.GT.U32.AND P5, PT, R38, R39, PT ;  /* 0x000000272600720c */ /* 0x000fe40003fa4070 */
[----:B------:R-:W-:-:S02]  /*6ae0*/  FSEL R23, R23, -INF , !P4 ;  /* 0xff80000017177808 */ /* 0x000fc40006000000 */
[-C--:B------:R-:W-:Y:S01]  /*6af0*/  ISETP.GT.U32.AND P4, PT, R22, R39.reuse, PT ;  /* 0x000000271600720c */ /* 0x080fe20003f84070 */
[----:B------:R-:W-:Y:S01]  /*6b00*/  FMUL R22, R24, UR72 ;  /* 0x0000004818167c20 */ /* 0x000fe20008400000 */
[----:B------:R-:W-:Y:S02]  /*6b10*/  ISETP.GT.U32.AND.EX P5, PT, R42, RZ, PT, P5 ;  /* 0x000000ff2a00720c */ /* 0x000fe40003fa4150 */
[----:B------:R-:W-:Y:S02]  /*6b20*/  LOP3.LUT R38, R41, 0x17, R70, 0xfe, !PT ;  /* 0x0000001729267812 */ /* 0x000fe400078efe46 */
[----:B------:R-:W-:Y:S02]  /*6b30*/  FMNMX3 R24, R37, R4, R5, !PT ;  /* 0x0000000425187276 */ /* 0x000fe40007800005 */
[----:B------:R-:W-:Y:S02]  /*6b40*/  FSEL R22, R22, -INF , !P5 ;  /* 0xff80000016167808 */ /* 0x000fe40006800000 */
[----:B------:R-:W-:-:S02]  /*6b50*/  ISETP.GT.U32.AND P5, PT, R38, R39, PT ;  /* 0x000000272600720c */ /* 0x000fc40003fa4070 */
[----:B------:R-:W-:Y:S01]  /*6b60*/  FMNMX3 R38, R24, R7, R6, !PT ;  /* 0x0000000718267276 */ /* 0x000fe20007800006 */
[----:B------:R-:W-:Y:S01]  /*6b70*/  FMUL R24, R26, UR72 ;  /* 0x000000481a187c20 */ /* 0x000fe20008400000 */
[----:B------:R-:W-:Y:S02]  /*6b80*/  ISETP.GT.U32.AND.EX P4, PT, R42, RZ, PT, P4 ;  /* 0x000000ff2a00720c */ /* 0x000fe40003f84140 */
[----:B------:R-:W-:Y:S02]  /*6b90*/  FMNMX3 R38, R38, R9, R8, !PT ;  /* 0x0000000926267276 */ /* 0x000fe40007800008 */
[----:B------:R-:W-:Y:S02]  /*6ba0*/  LOP3.LUT R40, R41, 0x16, R70, 0xfe, !PT ;  /* 0x0000001629287812 */ /* 0x000fe400078efe46 */
[----:B------:R-:W-:Y:S02]  /*6bb0*/  FMNMX3 R38, R38, R11, R10, !PT ;  /* 0x0000000b26267276 */ /* 0x000fe4000780000a */
[----:B------:R-:W-:-:S02]  /*6bc0*/  FSEL R25, R25, -INF , !P4 ;  /* 0xff80000019197808 */ /* 0x000fc40006000000 */
[----:B------:R-:W-:Y:S02]  /*6bd0*/  FMNMX3 R38, R38, R13, R12, !PT ;  /* 0x0000000d26267276 */ /* 0x000fe4000780000c */
[----:B------:R-:W-:Y:S02]  /*6be0*/  ISETP.GT.U32.AND P4, PT, R40, R39, PT ;  /* 0x000000272800720c */ /* 0x000fe40003f84070 */
[----:B------:R-:W-:Y:S02]  /*6bf0*/  FMNMX3 R38, R38, R15, R14, !PT ;  /* 0x0000000f26267276 */ /* 0x000fe4000780000e */
[----:B------:R-:W-:Y:S02]  /*6c00*/  ISETP.GT.U32.AND.EX P4, PT, R42, RZ, PT, P4 ;  /* 0x000000ff2a00720c */ /* 0x000fe40003f84140 */
[----:B------:R-:W-:Y:S02]  /*6c10*/  LOP3.LUT R40, R41, 0x19, R70, 0xfe, !PT ;  /* 0x0000001929287812 */ /* 0x000fe400078efe46 */
[----:B------:R-:W-:-:S02]  /*6c20*/  FMNMX3 R26, R38, R17, R16, !PT ;  /* 0x00000011261a7276 */ /* 0x000fc40007800010 */
[----:B------:R-:W-:Y:S02]  /*6c30*/  ISETP.GT.U32.AND.EX P5, PT, R42, RZ, PT, P5 ;  /* 0x000000ff2a00720c */ /* 0x000fe40003fa4150 */
[----:B------:R-:W-:Y:S02]  /*6c40*/  LOP3.LUT R44, R41, 0x18, R70, 0xfe, !PT ;  /* 0x00000018292c7812 */ /* 0x000fe400078efe46 */
[----:B------:R-:W-:Y:S02]  /*6c50*/  FSEL R24, R24, -INF , !P4 ;  /* 0xff80000018187808 */ /* 0x000fe40006000000 */
[----:B------:R-:W-:Y:S02]  /*6c60*/  ISETP.GT.U32.AND P4, PT, R40, R39, PT ;  /* 0x000000272800720c */ /* 0x000fe40003f84070 */
[----:B------:R-:W-:Y:S02]  /*6c70*/  FMNMX3 R26, R26, R19, R18, !PT ;  /* 0x000000131a1a7276 */ /* 0x000fe40007800012 */
[----:B------:R-:W-:-:S02]  /*6c80*/  FSEL R27, R27, -INF , !P5 ;  /* 0xff8000001b1b7808 */ /* 0x000fc40006800000 */
[----:B------:R-:W-:Y:S02]  /*6c90*/  ISETP.GT.U32.AND P5, PT, R44, R39, PT ;  /* 0x000000272c00720c */ /* 0x000fe40003fa4070 */
[----:B------:R-:W-:Y:S02]  /*6ca0*/  ISETP.GT.U32.AND.EX P4, PT, R42, RZ, PT, P4 ;  /* 0x000000ff2a00720c */ /* 0x000fe40003f84140 */
[C---:B------:R-:W-:Y:S02]  /*6cb0*/  LOP3.LUT R44, R41.reuse, 0x1a, R70, 0xfe, !PT ;  /* 0x0000001a292c7812 */ /* 0x040fe400078efe46 */
[----:B------:R-:W-:Y:S02]  /*6cc0*/  FMNMX3 R26, R26, R21, R20, !PT ;  /* 0x000000151a1a7276 */ /* 0x000fe40007800014 */
[----:B------:R-:W-:Y:S02]  /*6cd0*/  ISETP.GT.U32.AND.EX P5, PT, R42, RZ, PT, P5 ;  /* 0x000000ff2a00720c */ /* 0x000fe40003fa4150 */
[----:B------:R-:W-:-:S02]  /*6ce0*/  LOP3.LUT R40, R41, 0x1b, R70, 0xfe, !PT ;  /* 0x0000001b29287812 */ /* 0x000fc400078efe46 */
[----:B------:R-:W-:Y:S02]  /*6cf0*/  FSEL R29, R29, -INF , !P4 ;  /* 0xff8000001d1d7808 */ /* 0x000fe40006000000 */
[----:B------:R-:W-:Y:S02]  /*6d00*/  ISETP.GT.U32.AND P4, PT, R44, R39, PT ;  /* 0x000000272c00720c */ /* 0x000fe40003f84070 */
[----:B------:R-:W-:Y:S02]  /*6d10*/  FMNMX3 R26, R26, R23, R22, !PT ;  /* 0x000000171a1a7276 */ /* 0x000fe40007800016 */
[----:B------:R-:W-:Y:S02]  /*6d20*/  FSEL R38, R28, -INF , !P5 ;  /* 0xff8000001c267808 */ /* 0x000fe40006800000 */
[----:B------:R-:W-:Y:S02]  /*6d30*/  ISETP.GT.U32.AND P5, PT, R40, R39, PT ;  /* 0x000000272800720c */ /* 0x000fe40003fa4070 */
[----:B------:R-:W-:-:S02]  /*6d40*/  ISETP.GT.U32.AND.EX P4, PT, R42, RZ, PT, P4 ;  /* 0x000000ff2a00720c */ /* 0x000fc40003f84140 */
[----:B------:R-:W-:Y:S02]  /*6d50*/  FMNMX3 R26, R26, R25, R24, !PT ;  /* 0x000000191a1a7276 */ /* 0x000fe40007800018 */
[C---:B------:R-:W-:Y:S02]  /*6d60*/  ISETP.GT.U32.AND.EX P5, PT, R42.reuse, RZ, PT, P5 ;  /* 0x000000ff2a00720c */ /* 0x040fe40003fa4150 */
[----:B------:R-:W-:Y:S02]  /*6d70*/  ISETP.GT.U32.AND.EX P2, PT, R42, RZ, PT, P2 ;  /* 0x000000ff2a00720c */ /* 0x000fe40003f44120 */
[----:B------:R-:W-:Y:S02]  /*6d80*/  FSEL R39, R30, -INF , !P4 ;  /* 0xff8000001e277808 */ /* 0x000fe40006000000 */
[----:B------:R-:W-:Y:S01]  /*6d90*/  FMNMX3 R28, R26, R27, R38, !PT ;  /* 0x0000001b1a1c7276 */ /* 0x000fe20007800026 */
[----:B------:R-:W-:Y:S01]  /*6da0*/  FMUL R26, R34, UR72 ;  /* 0x00000048221a7c20 */ /* 0x000fe20008400000 */
[----:B------:R-:W-:-:S02]  /*6db0*/  FSEL R40, R31, -INF , !P5 ;  /* 0xff8000001f287808 */ /* 0x000fc40006800000 */
[C---:B------:R-:W-:Y:S02]  /*6dc0*/  ISETP.GT.U32.AND.EX P0, PT, R42.reuse, RZ, PT, P0 ;  /* 0x000000ff2a00720c */ /* 0x040fe40003f04100 */
[----:B------:R-:W-:Y:S02]  /*6dd0*/  ISETP.GT.U32.AND.EX P1, PT, R42, RZ, PT, P1 ;  /* 0x000000ff2a00720c */ /* 0x000fe40003f24110 */
[----:B------:R-:W-:Y:S02]  /*6de0*/  FSEL R31, R32, -INF , !P2 ;  /* 0xff800000201f7808 */ /* 0x000fe40005000000 */
[----:B------:R-:W-:Y:S01]  /*6df0*/  FMNMX3 R30, R28, R29, R39, !PT ;  /* 0x0000001d1c1e7276 */ /* 0x000fe20007800027 */
[----:B------:R-:W-:Y:S01]  /*6e00*/  FMUL R28, R35, UR72 ;  /* 0x00000048231c7c20 */ /* 0x000fe20008400000 */
[----:B------:R-:W-:Y:S02]  /*6e10*/  ISETP.GT.U32.AND.EX P3, PT, R42, RZ, PT, P3 ;  /* 0x000000ff2a00720c */ /* 0x000fe40003f64130 */
[----:B------:R-:W-:-:S02]  /*6e20*/  FSEL R34, R33, -INF , !P1 ;  /* 0xff80000021227808 */ /* 0x000fc40004800000 */
[----:B------:R-:W-:Y:S02]  /*6e30*/  FSEL R35, R26, -INF , !P0 ;  /* 0xff8000001a237808 */ /* 0x000fe40004000000 */
[----:B------:R-:W-:Y:S02]  /*6e40*/  FMNMX3 R30, R30, R40, R31, !PT ;  /* 0x000000281e1e7276 */ /* 0x000fe4000780001f */
[----:B------:R-:W-:Y:S02]  /*6e50*/  FSEL R33, R28, -INF , !P3 ;  /* 0xff8000001c217808 */ /* 0x000fe40005800000 */
[----:B------:R-:W-:-:S04]  /*6e60*/  FMNMX3 R30, R30, R34, R35, !PT ;  /* 0x000000221e1e7276 */ /* 0x000fc80007800023 */
[----:B------:R-:W-:-:S05]  /*6e70*/  FMNMX R30, R33, R30, !PT ;  /* 0x0000001e211e7209 */ /* 0x000fca0007800000 */
[----:B------:R-:W1:Y:S02]  /*6e80*/  SHFL.BFLY PT, R168, R30, 0x10, 0x1f ;  /* 0x0e001f001ea87f89 */ /* 0x000e6400000e0000 */
[----:B-1----:R-:W-:-:S05]  /*6e90*/  FMNMX3 R168, R30, R168, R169, !PT ;  /* 0x000000a81ea87276 */ /* 0x002fca00078000a9 */
[--C-:B------:R-:W-:Y:S01]  /*6ea0*/  FADD R37, R37, -R168.reuse ;  /* 0x800000a825257221 */ /* 0x100fe20000000000 */
[--C-:B------:R-:W-:Y:S01]  /*6eb0*/  FADD R4, R4, -R168.reuse ;  /* 0x800000a804047221 */ /* 0x100fe20000000000 */
[--C-:B------:R-:W-:Y:S01]  /*6ec0*/  FADD R5, R5, -R168.reuse ;  /* 0x800000a805057221 */ /* 0x100fe20000000000 */
[--C-:B------:R-:W-:Y:S01]  /*6ed0*/  FADD R7, R7, -R168.reuse ;  /* 0x800000a807077221 */ /* 0x100fe20000000000 */
[----:B------:R-:W-:Y:S01]  /*6ee0*/  FMUL R37, R37, 1.4426950216293334961 ;  /* 0x3fb8aa3b25257820 */ /* 0x000fe20000400000 */
[----:B------:R-:W-:Y:S01]  /*6ef0*/  FMUL R4, R4, 1.4426950216293334961 ;  /* 0x3fb8aa3b04047820 */ /* 0x000fe20000400000 */
[----:B------:R-:W-:Y:S01]  /*6f00*/  FMUL R5, R5, 1.4426950216293334961 ;  /* 0x3fb8aa3b05057820 */ /* 0x000fe20000400000 */
[----:B------:R-:W-:Y:S01]  /*6f10*/  FMUL R7, R7, 1.4426950216293334961 ;  /* 0x3fb8aa3b07077820 */ /* 0x000fe20000400000 */
[----:B------:R-:W-:Y:S01]  /*6f20*/  MUFU.EX2 R225, R37 ;  /* 0x0000002500e17308 */ /* 0x000fe20000000800 */
[--C-:B------:R-:W-:Y:S01]  /*6f30*/  FADD R6, R6, -R168.reuse ;  /* 0x800000a806067221 */ /* 0x100fe20000000000 */
[--C-:B------:R-:W-:Y:S01]  /*6f40*/  FADD R9, R9, -R168.reuse ;  /* 0x800000a809097221 */ /* 0x100fe20000000000 */
[--C-:B------:R-:W-:Y:S01]  /*6f50*/  FADD R8, R8, -R168.reuse ;  /* 0x800000a808087221 */ /* 0x100fe20000000000 */
[--C-:B------:R-:W-:Y:S01]  /*6f60*/  FADD R11, R11, -R168.reuse ;  /* 0x800000a80b0b7221 */ /* 0x100fe20000000000 */
[----:B------:R-:W-:Y:S01]  /*6f70*/  FMUL R6, R6, 1.4426950216293334961 ;  /* 0x3fb8aa3b06067820 */ /* 0x000fe20000400000 */
[----:B------:R-:W-:Y:S01]  /*6f80*/  FMUL R9, R9, 1.4426950216293334961 ;  /* 0x3fb8aa3b09097820 */ /* 0x000fe20000400000 */
[----:B------:R-:W-:Y:S01]  /*6f90*/  FMUL R8, R8, 1.4426950216293334961 ;  /* 0x3fb8aa3b08087820 */ /* 0x000fe20000400000 */
[----:B------:R-:W1:Y:S01]  /*6fa0*/  MUFU.EX2 R58, R4 ;  /* 0x00000004003a7308 */ /* 0x000e620000000800 */
[----:B------:R-:W-:Y:S01]  /*6fb0*/  FMUL R11, R11, 1.4426950216293334961 ;  /* 0x3fb8aa3b0b0b7820 */ /* 0x000fe20000400000 */
[--C-:B------:R-:W-:Y:S01]  /*6fc0*/  FADD R10, R10, -R168.reuse ;  /* 0x800000a80a0a7221 */ /* 0x100fe20000000000 */
[--C-:B------:R-:W-:Y:S01]  /*6fd0*/  FADD R13, R13, -R168.reuse ;  /* 0x800000a80d0d7221 */ /* 0x100fe20000000000 */
[--C-:B------:R-:W-:Y:S01]  /*6fe0*/  FADD R12, R12, -R168.reuse ;  /* 0x800000a80c0c7221 */ /* 0x100fe20000000000 */
[--C-:B------:R-:W-:Y:S01]  /*6ff0*/  FADD R15, R15, -R168.reuse ;  /* 0x800000a80f0f7221 */ /* 0x100fe20000000000 */
[----:B------:R-:W-:Y:S01]  /*7000*/  FMUL R10, R10, 1.4426950216293334961 ;  /* 0x3fb8aa3b0a0a7820 */ /* 0x000fe20000400000 */
[----:B------:R-:W-:Y:S01]  /*7010*/  FMUL R13, R13, 1.4426950216293334961 ;  /* 0x3fb8aa3b0d0d7820 */ /* 0x000fe20000400000 */
[----:B------:R1:W3:Y:S01]  /*7020*/  MUFU.EX2 R54, R5 ;  /* 0x0000000500367308 */ /* 0x0002e20000000800 */
[----:B------:R-:W-:Y:S01]  /*7030*/  FMUL R12, R12, 1.4426950216293334961 ;  /* 0x3fb8aa3b0c0c7820 */ /* 0x000fe20000400000 */
[----:B------:R-:W-:Y:S01]  /*7040*/  FMUL R15, R15, 1.4426950216293334961 ;  /* 0x3fb8aa3b0f0f7820 */ /* 0x000fe20000400000 */
[--C-:B------:R-:W-:Y:S01]  /*7050*/  FADD R14, R14, -R168.reuse ;  /* 0x800000a80e0e7221 */ /* 0x100fe20000000000 */
[--C-:B------:R-:W-:Y:S01]  /*7060*/  FADD R17, R17, -R168.reuse ;  /* 0x800000a811117221 */ /* 0x100fe20000000000 */
[--C-:B------:R-:W-:Y:S01]  /*7070*/  FADD R16, R16, -R168.reuse ;  /* 0x800000a810107221 */ /* 0x100fe20000000000 */
[----:B------:R-:W-:Y:S01]  /*7080*/  FADD R19, R19, -R168 ;  /* 0x800000a813137221 */ /* 0x000fe20000000000 */
[----:B------:R-:W-:Y:S01]  /*7090*/  FMUL R14, R14, 1.4426950216293334961 ;  /* 0x3fb8aa3b0e0e7820 */ /* 0x000fe20000400000 */
[----:B------:R-:W4:Y:S01]  /*70a0*/  MUFU.EX2 R221, R7 ;  /* 0x0000000700dd7308 */ /* 0x000f220000000800 */
[----:B-1----:R-:W-:Y:S01]  /*70b0*/  FADD R5, R225, R58 ;  /* 0x0000003ae1057221 */ /* 0x002fe20000000000 */
[----:B------:R-:W-:Y:S01]  /*70c0*/  FMUL R17, R17, 1.4426950216293334961 ;  /* 0x3fb8aa3b11117820 */ /* 0x000fe20000400000 */
[----:B------:R-:W-:Y:S01]  /*70d0*/  FMUL R16, R16, 1.4426950216293334961 ;  /* 0x3fb8aa3b10107820 */ /* 0x000fe20000400000 */
[----:B------:R-:W-:Y:S01]  /*70e0*/  FMUL R19, R19, 1.4426950216293334961 ;  /* 0x3fb8aa3b13137820 */ /* 0x000fe20000400000 */
[--C-:B------:R-:W-:Y:S01]  /*70f0*/  FADD R18, R18, -R168.reuse ;  /* 0x800000a812127221 */ /* 0x100fe20000000000 */
[--C-:B------:R-:W-:Y:S01]  /*7100*/  FADD R21, R21, -R168.reuse ;  /* 0x800000a815157221 */ /* 0x100fe20000000000 */
[--C-:B------:R-:W-:Y:S01]  /*7110*/  FADD R20, R20, -R168.reuse ;  /* 0x800000a814147221 */ /* 0x100fe20000000000 */
[----:B------:R-:W1:Y:S01]  /*7120*/  MUFU.EX2 R56, R6 ;  /* 0x0000000600387308 */ /* 0x000e620000000800 */
[----:B---3--:R-:W-:Y:S01]  /*7130*/  FADD R4, R54, R5 ;  /* 0x0000000536047221 */ /* 0x008fe20000000000 */
[----:B------:R-:W-:Y:S01]  /*7140*/  FMUL R18, R18, 1.4426950216293334961 ;  /* 0x3fb8aa3b12127820 */ /* 0x000fe20000400000 */
[----:B------:R-:W-:Y:S01]  /*7150*/  FMUL R21, R21, 1.4426950216293334961 ;  /* 0x3fb8aa3b15157820 */ /* 0x000fe20000400000 */
[----:B------:R-:W-:Y:S01]  /*7160*/  FMUL R20, R20, 1.4426950216293334961 ;  /* 0x3fb8aa3b14147820 */ /* 0x000fe20000400000 */
[--C-:B------:R-:W-:Y:S01]  /*7170*/  FADD R23, R23, -R168.reuse ;  /* 0x800000a817177221 */ /* 0x100fe20000000000 */
[--C-:B------:R-:W-:Y:S01]  /*7180*/  FADD R22, R22, -R168.reuse ;  /* 0x800000a816167221 */ /* 0x100fe20000000000 */
[----:B------:R-:W-:Y:S01]  /*7190*/  FADD R25, R25, -R168 ;  /* 0x800000a819197221 */ /* 0x000fe20000000000 */
[----:B------:R-:W3:Y:S01]  /*71a0*/  MUFU.EX2 R223, R9 ;  /* 0x0000000900df7308 */ /* 0x000ee20000000800 */
[----:B----4-:R-:W-:Y:S01]  /*71b0*/  FADD R5, R221, R4 ;  /* 0x00000004dd057221 */ /* 0x010fe20000000000 */
[----:B------:R-:W-:Y:S01]  /*71c0*/  FMUL R23, R23, 1.4426950216293334961 ;  /* 0x3fb8aa3b17177820 */ /* 0x000fe20000400000 */
[----:B------:R-:W-:Y:S01]  /*71d0*/  FMUL R22, R22, 1.4426950216293334961 ;  /* 0x3fb8aa3b16167820 */ /* 0x000fe20000400000 */
[--C-:B------:R-:W-:Y:S01]  /*71e0*/  FADD R24, R24, -R168.reuse ;  /* 0x800000a818187221 */ /* 0x100fe20000000000 */
[----:B------:R-:W-:Y:S01]  /*71f0*/  FMUL R25, R25, 1.4426950216293334961 ;  /* 0x3fb8aa3b19197820 */ /* 0x000fe20000400000 */
[--C-:B------:R-:W-:Y:S01]  /*7200*/  FADD R27, R27, -R168.reuse ;  /* 0x800000a81b1b7221 */ /* 0x100fe20000000000 */
[--C-:B------:R-:W-:Y:S01]  /*7210*/  FADD R38, R38, -R168.reuse ;  /* 0x800000a826267221 */ /* 0x100fe20000000000 */
[----:B------:R-:W4:Y:S01]  /*7220*/  MUFU.EX2 R52, R8 ;  /* 0x0000000800347308 */ /* 0x000f220000000800 */
[----:B-1----:R-:W-:Y:S01]  /*7230*/  FADD R4, R56, R5 ;  /* 0x0000000538047221 */ /* 0x002fe20000000000 */
[----:B------:R-:W-:Y:S01]  /*7240*/  FMUL R24, R24, 1.4426950216293334961 ;  /* 0x3fb8aa3b18187820 */ /* 0x000fe20000400000 */
[----:B------:R-:W-:Y:S01]  /*7250*/  FMUL R27, R27, 1.4426950216293334961 ;  /* 0x3fb8aa3b1b1b7820 */ /* 0x000fe20000400000 */
[--C-:B------:R-:W-:Y:S01]  /*7260*/  FADD R29, R29, -R168.reuse ;  /* 0x800000a81d1d7221 */ /* 0x100fe20000000000 */
[--C-:B------:R-:W-:Y:S01]  /*7270*/  FADD R39, R39, -R168.reuse ;  /* 0x800000a827277221 */ /* 0x100fe20000000000 */
[--C-:B------:R-:W-:Y:S01]  /*7280*/  FADD R40, R40, -R168.reuse ;  /* 0x800000a828287221 */ /* 0x100fe20000000000 */
[----:B------:R-:W-:Y:S01]  /*7290*/  FADD R31, R31, -R168 ;  /* 0x800000a81f1f7221 */ /* 0x000fe20000000000 */
[----:B------:R-:W1:Y:S01]  /*72a0*/  MUFU.EX2 R219, R11 ;  /* 0x0000000b00db7308 */ /* 0x000e620000000800 */
[----:B---3--:R-:W-:Y:S01]  /*72b0*/  FADD R5, R223, R4 ;  /* 0x00000004df057221 */ /* 0x008fe20000000000 */
[----:B------:R-:W-:Y:S01]  /*72c0*/  FMUL R29, R29, 1.4426950216293334961 ;  /* 0x3fb8aa3b1d1d7820 */ /* 0x000fe20000400000 */
[--C-:B------:R-:W-:Y:S01]  /*72d0*/  FADD R34, R34, -R168.reuse ;  /* 0x800000a822227221 */ /* 0x100fe20000000000 */
[--C-:B------:R-:W-:Y:S01]  /*72e0*/  FADD R35, R35, -R168.reuse ;  /* 0x800000a823237221 */ /* 0x100fe20000000000 */
[----:B------:R-:W-:-:S03]  /*72f0*/  FADD R33, R33, -R168 ;  /* 0x800000a821217221 */ /* 0x000fc60000000000 */
[----:B------:R-:W3:Y:S01]  /*7300*/  MUFU.EX2 R50, R10 ;  /* 0x0000000a00327308 */ /* 0x000ee20000000800 */
[----:B----4-:R-:W-:-:S07]  /*7310*/  FADD R4, R52, R5 ;  /* 0x0000000534047221 */ /* 0x010fce0000000000 */
[----:B------:R-:W4:Y:S01]  /*7320*/  MUFU.EX2 R173, R13 ;  /* 0x0000000d00ad7308 */ /* 0x000f220000000800 */
[----:B-1----:R-:W-:-:S07]  /*7330*/  FADD R5, R219, R4 ;  /* 0x00000004db057221 */ /* 0x002fce0000000000 */
[----:B------:R-:W1:Y:S01]  /*7340*/  MUFU.EX2 R48, R12 ;  /* 0x0000000c00307308 */ /* 0x000e620000000800 */
[----:B---3--:R-:W-:-:S07]  /*7350*/  FADD R4, R50, R5 ;  /* 0x0000000532047221 */ /* 0x008fce0000000000 */
[----:B------:R-:W3:Y:S01]  /*7360*/  MUFU.EX2 R65, R15 ;  /* 0x0000000f00417308 */ /* 0x000ee20000000800 */
[----:B----4-:R-:W-:-:S07]  /*7370*/  FADD R5, R173, R4 ;  /* 0x00000004ad057221 */ /* 0x010fce0000000000 */
[----:B------:R-:W4:Y:S01]  /*7380*/  MUFU.EX2 R32, R14 ;  /* 0x0000000e00207308 */ /* 0x000f220000000800 */
[----:B-1----:R-:W-:-:S07]  /*7390*/  FADD R4, R48, R5 ;  /* 0x0000000530047221 */ /* 0x002fce0000000000 */
[----:B------:R1:W5:Y:S01]  /*73a0*/  MUFU.EX2 R63, R17 ;  /* 0x00000011003f7308 */ /* 0x0003620000000800 */
[----:B---3--:R-:W-:-:S07]  /*73b0*/  FADD R5, R65, R4 ;  /* 0x0000000441057221 */ /* 0x008fce0000000000 */
[----:B------:R3:W0:Y:S01]  /*73c0*/  MUFU.EX2 R46, R16 ;  /* 0x00000010002e7308 */ /* 0x0006220000000800 */
[----:B----4-:R-:W-:Y:S01]  /*73d0*/  FADD R4, R32, R5 ;  /* 0x0000000520047221 */ /* 0x010fe20000000000 */
[----:B-1----:R-:W-:-:S06]  /*73e0*/  FMUL R17, R39, 1.4426950216293334961 ;  /* 0x3fb8aa3b27117820 */ /* 0x002fcc0000400000 */
[----:B------:R1:W4:Y:S01]  /*73f0*/  MUFU.EX2 R61, R19 ;  /* 0x00000013003d7308 */ /* 0x0003220000000800 */
[----:B-----5:R-:W-:Y:S01]  /*7400*/  FADD R5, R63, R4 ;  /* 0x000000043f057221 */ /* 0x020fe20000000000 */
[----:B---3--:R-:W-:-:S06]  /*7410*/  FMUL R16, R38, 1.4426950216293334961 ;  /* 0x3fb8aa3b26107820 */ /* 0x008fcc0000400000 */
[----:B------:R3:W5:Y:S01]  /*7420*/  MUFU.EX2 R30, R18 ;  /* 0x00000012001e7308 */ /* 0x0007620000000800 */
[----:B0-----:R-:W-:Y:S01]  /*7430*/  FADD R4, R46, R5 ;  /* 0x000000052e047221 */ /* 0x001fe20000000000 */
[----:B-1----:R-:W-:-:S06]  /*7440*/  FMUL R19, R35, 1.4426950216293334961 ;  /* 0x3fb8aa3b23137820 */ /* 0x002fcc0000400000 */
[----:B------:R-:W0:Y:S01]  /*7450*/  MUFU.EX2 R59, R21 ;  /* 0x00000015003b7308 */ /* 0x000e220000000800 */
[----:B----4-:R-:W-:Y:S01]  /*7460*/  FADD R5, R61, R4 ;  /* 0x000000043d057221 */ /* 0x010fe20000000000 */
[----:B------:R-:W-:Y:S01]  /*7470*/  FADD R4, -R168, R169 ;  /* 0x000000a9a8047221 */ /* 0x000fe20000000100 */
[----:B---3--:R-:W-:Y:S01]  /*7480*/  FMUL R18, R31, 1.4426950216293334961 ;  /* 0x3fb8aa3b1f127820 */ /* 0x008fe20000400000 */
[----:B------:R-:W-:Y:S02]  /*7490*/  FMUL R31, R34, 1.4426950216293334961 ;  /* 0x3fb8aa3b221f7820 */ /* 0x000fe40000400000 */
[----:B------:R-:W-:Y:S02]  /*74a0*/  FMUL R4, R4, 1.4426950216293334961 ;  /* 0x3fb8aa3b04047820 */ /* 0x000fe40000400000 */
[----:B------:R1:W3:Y:S01]  /*74b0*/  MUFU.EX2 R28, R20 ;  /* 0x00000014001c7308 */ /* 0x0002e20000000800 */
[----:B-----5:R-:W-:-:S07]  /*74c0*/  FADD R6, R30, R5 ;  /* 0x000000051e067221 */ /* 0x020fce0000000000 */
[----:B------:R-:W2:Y:S01]  /*74d0*/  MUFU.EX2 R169, R4 ;  /* 0x0000000400a97308 */ /* 0x000ea20000000800 */
[----:B0-----:R-:W-:Y:S01]  /*74e0*/  FADD R5, R59, R6 ;  /* 0x000000063b057221 */ /* 0x001fe20000000000 */
[----:B-1----:R-:W-:-:S06]  /*74f0*/  FMUL R20, R33, 1.4426950216293334961 ;  /* 0x3fb8aa3b21147820 */ /* 0x002fcc0000400000 */
[----:B------:R-:W0:Y:S01]  /*7500*/  MUFU.EX2 R55, R23 ;  /* 0x0000001700377308 */ /* 0x000e220000000800 */
[----:B---3--:R-:W-:-:S07]  /*7510*/  FADD R6, R28, R5 ;  /* 0x000000051c067221 */ /* 0x008fce0000000000 */
[----:B------:R1:W3:Y:S01]  /*7520*/  MUFU.EX2 R26, R22 ;  /* 0x00000016001a7308 */ /* 0x0002e20000000800 */
[----:B--2---:R2:W-:Y:S01]  /*7530*/  STSM.16.M88 [R68+0xc000], R169 ;  /* 0x00c000a944007844 */ /* 0x0045e20000000000 */
[----:B------:R-:W-:Y:S01]  /*7540*/  BAR.SYNC.DEFER_BLOCKING 0x0 ;  /* 0x0000000000007b1d */ /* 0x000fe20000010000 */
[----:B0-----:R-:W-:Y:S01]  /*7550*/  FADD R5, R55, R6 ;  /* 0x0000000637057221 */ /* 0x001fe20000000000 */
[----:B-1----:R-:W-:-:S04]  /*7560*/  FMUL R22, R40, 1.4426950216293334961 ;  /* 0x3fb8aa3b28167820 */ /* 0x002fc80000400000 */
[----:B------:R-:W0:Y:S01]  /*7570*/  MUFU.EX2 R53, R25 ;  /* 0x0000001900357308 */ /* 0x000e220000000800 */
[----:B---3--:R-:W-:-:S07]  /*7580*/  FADD R6, R26, R5 ;  /* 0x000000051a067221 */ /* 0x008fce0000000000 */
[----:B------:R-:W1:Y:S08]  /*7590*/  MUFU.EX2 R24, R24 ;  /* 0x0000001800187308 */ /* 0x000e700000000800 */
[----:B------:R-:W3:Y:S01]  /*75a0*/  MUFU.EX2 R49, R27 ;  /* 0x0000001b00317308 */ /* 0x000ee20000000800 */
[----:B0-----:R-:W-:Y:S01]  /*75b0*/  FADD R5, R53, R6 ;  /* 0x0000000635057221 */ /* 0x001fe20000000000 */
[----:B------:R2:W0:Y:S01]  /*75c0*/  LDSM.16.M88 R172, [R3+UR9+0xc000] ;  /* 0x00c0000903ac783b */ /* 0x0004220008000000 */
[----:B------:R-:W4:Y:S01]  /*75d0*/  SYNCS.PHASECHK.TRANS64.TRYWAIT P0, [UR71], R36 ;  /* 0x00000024ff0075a7 */ /* 0x000f220008001147 */
[----:B------:R-:W-:-:S04]  /*75e0*/  IMAD.WIDE R6, R138, 0x2, R210 ;  /* 0x000000028a067825 */ /* 0x000fc800078e02d2 */
[----:B------:R-:W5:Y:S01]  /*75f0*/  MUFU.EX2 R16, R16 ;  /* 0x0000001000107308 */ /* 0x000f620000000800 */
[----:B-1----:R-:W-:-:S07]  /*7600*/  FADD R4, R24, R5 ;  /* 0x0000000518047221 */ /* 0x002fce0000000000 */
[----:B------:R-:W1:Y:S01]  /*7610*/  MUFU.EX2 R47, R29 ;  /* 0x0000001d002f7308 */ /* 0x000e620000000800 */
[----:B---3--:R-:W-:-:S07]  /*7620*/  FADD R5, R49, R4 ;  /* 0x0000000431057221 */ /* 0x008fce0000000000 */
[----:B------:R-:W3:Y:S01]  /*7630*/  MUFU.EX2 R17, R17 ;  /* 0x0000001100117308 */ /* 0x000ee20000000800 */
[----:B-----5:R-:W-:-:S07]  /*7640*/  FADD R4, R16, R5 ;  /* 0x0000000510047221 */ /* 0x020fce0000000000 */
        /* <DEDUP_REMOVED lines=9> */
[----:B---3--:R-:W-:-:S04]  /*76e0*/  FADD R4, R31, R4 ;  /* 0x000000041f047221 */ /* 0x008fc80000000000 */
[----:B-----5:R-:W-:-:S04]  /*76f0*/  FADD R5, R19, R4 ;  /* 0x0000000413057221 */ /* 0x020fc80000000000 */
[----:B-1----:R-:W-:Y:S01]  /*7700*/  FADD R170, R20, R5 ;  /* 0x0000000514aa7221 */ /* 0x002fe20000000000 */
[----:B------:R-:W-:-:S04]  /*7710*/  IMAD.WIDE R4, R138, 0x2, R214 ;  /* 0x000000028a047825 */ /* 0x000fc800078e02d6 */
[----:B------:R2:W1:Y:S01]  /*7720*/  SHFL.BFLY PT, R171, R170, 0x10, 0x1f ;  /* 0x0e001f00aaab7f89 */ /* 0x00046200000e0000 */
[----:B0---4-:R-:W-:Y:S05]  /*7730*/  @!P0 BRA `(.L_x_18) ;  /* 0x00000038000c8947 */ /* 0x011fea0003800000 */
.L_x_26:
[C---:B------:R-:W-:Y:S01]  /*7740*/  IMAD.WIDE R34, R138.reuse, 0x2, R206 ;  /* 0x000000028a227825 */ /* 0x040fe200078e02ce */
[----:B------:R-:W3:Y:S03]  /*7750*/  LDG.E.U16 R23, desc[UR16][R4.64] ;  /* 0x0000001004177981 */ /* 0x000ee6000c1e1500 */
[C---:B------:R-:W-:Y:S01]  /*7760*/  IMAD.WIDE R14, R138.reuse, 0x2, R202 ;  /* 0x000000028a0e7825 */ /* 0x040fe200078e02ca */
[----:B------:R0:W4:Y:S03]  /*7770*/  LDG.E.U16 R21, desc[UR16][R6.64] ;  /* 0x0000001006157981 */ /* 0x000126000c1e1500 */
[C---:B------:R-:W-:Y:S01]  /*7780*/  IMAD.WIDE R12, R138.reuse, 0x2, R198 ;  /* 0x000000028a0c7825 */ /* 0x040fe200078e02c6 */
[----:B------:R-:W5:Y:S03]  /*7790*/  LDG.E.U16 R25, desc[UR16][R34.64] ;  /* 0x0000001022197981 */ /* 0x000f66000c1e1500 */
[C---:B------:R-:W-:Y:S01]  /*77a0*/  IMAD.WIDE R10, R138.reuse, 0x2, R194 ;  /* 0x000000028a0a7825 */ /* 0x040fe200078e02c2 */
[----:B--2---:R-:W2:Y:S03]  /*77b0*/  LDG.E.U16 R27, desc[UR16][R14.64] ;  /* 0x000000100e1b7981 */ /* 0x004ea6000c1e1500 */
[C---:B------:R-:W-:Y:S01]  /*77c0*/  IMAD.WIDE R8, R138.reuse, 0x2, R190 ;  /* 0x000000028a087825 */ /* 0x040fe200078e02be */
[----:B------:R-:W2:Y:S03]  /*77d0*/  LDG.E.U16 R29, desc[UR16][R12.64] ;  /* 0x000000100c1d7981 */ /* 0x000ea6000c1e1500 */
[C---:B------:R-:W-:Y:S01]  /*77e0*/  IMAD.WIDE R40, R138.reuse, 0x2, R186 ;  /* 0x000000028a287825 */ /* 0x040fe200078e02ba */
[----:B------:R-:W2:Y:S03]  /*77f0*/  LDG.E.U16 R33, desc[UR16][R10.64] ;  /* 0x000000100a217981 */ /* 0x000ea6000c1e1500 */
[C---:B------:R-:W-:Y:S01]  /*7800*/  IMAD.WIDE R38, R138.reuse, 0x2, R182 ;  /* 0x000000028a267825 */ /* 0x040fe200078e02b6 */
[----:B------:R1:W2:Y:S03]  /*7810*/  LDG.E.U16 R51, desc[UR16][R8.64] ;  /* 0x0000001008337981 */ /* 0x0002a6000c1e1500 */
[C---:B------:R-:W-:Y:S01]  /*7820*/  IMAD.WIDE R36, R138.reuse, 0x2, R178 ;  /* 0x000000028a247825 */ /* 0x040fe200078e02b2 */
[----:B------:R-:W2:Y:S03]  /*7830*/  LDG.E.U16 R57, desc[UR16][R40.64] ;  /* 0x0000001028397981 */ /* 0x000ea6000c1e1500 */
[C---:B0-----:R-:W-:Y:S01]  /*7840*/  IMAD.WIDE R6, R138.reuse, 0x2, R174 ;  /* 0x000000028a067825 */ /* 0x041fe200078e02ae */
[----:B------:R-:W2:Y:S03]  /*7850*/  LDG.E.U16 R67, desc[UR16][R38.64] ;  /* 0x0000001026437981 */ /* 0x000ea6000c1e1500 */
[C---:B------:R-:W-:Y:S01]  /*7860*/  IMAD.WIDE R4, R138.reuse, 0x2, R164 ;  /* 0x000000028a047825 */ /* 0x040fe200078e02a4 */
[----:B------:R0:W2:Y:S03]  /*7870*/  LDG.E.U16 R217, desc[UR16][R36.64] ;  /* 0x0000001024d97981 */ /* 0x0000a6000c1e1500 */
[C---:B-1----:R-:W-:Y:S01]  /*7880*/  IMAD.WIDE R8, R138.reuse, 0x2, R160 ;  /* 0x000000028a087825 */ /* 0x042fe200078e02a0 */
[----:B------:R-:W2:Y:S03]  /*7890*/  LDG.E.U16 R227, desc[UR16][R6.64] ;  /* 0x0000001006e37981 */ /* 0x000ea6000c1e1500 */
[C---:B------:R-:W-:Y:S01]  /*78a0*/  IMAD.WIDE R10, R138.reuse, 0x2, R156 ;  /* 0x000000028a0a7825 */ /* 0x040fe200078e029c */
[----:B------:R1:W2:Y:S03]  /*78b0*/  LDG.E.U16 R229, desc[UR16][R4.64] ;  /* 0x0000001004e57981 */ /* 0x0002a6000c1e1500 */
[C---:B------:R-:W-:Y:S01]  /*78c0*/  IMAD.WIDE R12, R138.reuse, 0x2, R152 ;  /* 0x000000028a0c7825 */ /* 0x040fe200078e0298 */
[----:B------:R0:W2:Y:S03]  /*78d0*/  LDG.E.U16 R231, desc[UR16][R8.64] ;  /* 0x0000001008e77981 */ /* 0x0000a6000c1e1500 */
[C---:B------:R-:W-:Y:S01]  /*78e0*/  IMAD.WIDE R14, R138.reuse, 0x2, R148 ;  /* 0x000000028a0e7825 */ /* 0x040fe200078e0294 */
[----:B------:R1:W2:Y:S03]  /*78f0*/  LDG.E.U16 R233, desc[UR16][R10.64] ;  /* 0x000000100ae97981 */ /* 0x0002a6000c1e1500 */
[C---:B------:R-:W-:Y:S01]  /*7900*/  IMAD.WIDE R34, R138.reuse, 0x2, R212 ;  /* 0x000000028a227825 */ /* 0x040fe200078e02d4 */
[----:B------:R1:W2:Y:S03]  /*7910*/  LDG.E.U16 R235, desc[UR16][R12.64] ;  /* 0x000000100ceb7981 */ /* 0x0002a6000c1e1500 */
[C---:B0-----:R-:W-:Y:S01]  /*7920*/  IMAD.WIDE R36, R138.reuse, 0x2, R200 ;  /* 0x000000028a247825 */ /* 0x041fe200078e02c8 */
[----:B------:R0:W2:Y:S03]  /*7930*/  LDG.E.U16 R237, desc[UR16][R14.64] ;  /* 0x000000100eed7981 */ /* 0x0000a6000c1e1500 */
[C---:B------:R-:W-:Y:S01]  /*7940*/  IMAD.WIDE R38, R138.reuse, 0x2, R196 ;  /* 0x000000028a267825 */ /* 0x040fe200078e02c4 */
[----:B------:R0:W2:Y:S03]  /*7950*/  LDG.E.U16 R60, desc[UR16][R34.64] ;  /* 0x00000010223c7981 */ /* 0x0000a6000c1e1500 */
[C---:B------:R-:W-:Y:S01]  /*7960*/  IMAD.WIDE R40, R138.reuse, 0x2, R192 ;  /* 0x000000028a287825 */ /* 0x040fe200078e02c0 */
[----:B------:R0:W2:Y:S03]  /*7970*/  LDG.E.U16 R66, desc[UR16][R36.64] ;  /* 0x0000001024427981 */ /* 0x0000a6000c1e1500 */
[C---:B-1----:R-:W-:Y:S01]  /*7980*/  IMAD.WIDE R4, R138.reuse, 0x2, R208 ;  /* 0x000000028a047825 */ /* 0x042fe200078e02d0 */
[----:B------:R1:W2:Y:S03]  /*7990*/  LDG.E.U16 R216, desc[UR16][R38.64] ;  /* 0x0000001026d87981 */ /* 0x0002a6000c1e1500 */
        /* <DEDUP_REMOVED lines=15> */
[----:B------:R-:W2:Y:S03]  /*7a90*/  LDG.E.U16 R228, desc[UR16][R34.64] ;  /* 0x0000001022e47981 */ /* 0x000ea6000c1e1500 */
[C---:B------:R-:W-:Y:S01]  /*7aa0*/  IMAD.WIDE R40, R138.reuse, 0x2, R154 ;  /* 0x000000028a287825 */ /* 0x040fe200078e029a */
[----:B------:R-:W2:Y:S03]  /*7ab0*/  LDG.E.U16 R230, desc[UR16][R36.64] ;  /* 0x0000001024e67981 */ /* 0x000ea6000c1e1500 */
[C---:B------:R-:W-:Y:S01]  /*7ac0*/  IMAD.WIDE R42, R138.reuse, 0x2, R150 ;  /* 0x000000028a2a7825 */ /* 0x040fe200078e0296 */
[----:B------:R-:W2:Y:S03]  /*7ad0*/  LDG.E.U16 R232, desc[UR16][R38.64] ;  /* 0x0000001026e87981 */ /* 0x000ea6000c1e1500 */
[----:B------:R-:W-:Y:S01]  /*7ae0*/  IMAD.WIDE R44, R138, 0x2, R146 ;  /* 0x000000028a2c7825 */ /* 0x000fe200078e0292 */
[----:B------:R-:W2:Y:S04]  /*7af0*/  LDG.E.U16 R234, desc[UR16][R40.64] ;  /* 0x0000001028ea7981 */ /* 0x000ea8000c1e1500 */
[----:B------:R-:W2:Y:S04]  /*7b00*/  LDG.E.U16 R236, desc[UR16][R42.64] ;  /* 0x000000102aec7981 */ /* 0x000ea8000c1e1500 */
[----:B------:R-:W2:Y:S01]  /*7b10*/  LDG.E.U16 R238, desc[UR16][R44.64] ;  /* 0x000000102cee7981 */ /* 0x000ea2000c1e1500 */
[----:B------:R-:W-:-:S02]  /*7b20*/  F2FP.F16.F32.PACK_AB R4, R58, R225 ;  /* 0x000000e13a04723e */ /* 0x000fc400000000ff */
[----:B------:R-:W-:Y:S02]  /*7b30*/  F2FP.F16.F32.PACK_AB R5, R221, R54 ;  /* 0x00000036dd05723e */ /* 0x000fe400000000ff */
[----:B------:R-:W-:Y:S02]  /*7b40*/  F2FP.F16.F32.PACK_AB R6, R223, R56 ;  /* 0x00000038df06723e */ /* 0x000fe400000000ff */
[----:B------:R-:W-:Y:S02]  /*7b50*/  F2FP.F16.F32.PACK_AB R7, R219, R52 ;  /* 0x00000034db07723e */ /* 0x000fe400000000ff */
[----:B------:R-:W-:Y:S02]  /*7b60*/  F2FP.F16.F32.PACK_AB R8, R173, R50 ;  /* 0x00000032ad08723e */ /* 0x000fe400000000ff */
[----:B------:R-:W-:Y:S02]  /*7b70*/  F2FP.F16.F32.PACK_AB R9, R65, R48 ;  /* 0x000000304109723e */ /* 0x000fe400000000ff */
[----:B0-----:R-:W-:-:S02]  /*7b80*/  F2FP.F16.F32.PACK_AB R10, R63, R32 ;  /* 0x000000203f0a723e */ /* 0x001fc400000000ff */
        /* <DEDUP_REMOVED lines=8> */
[----:B------:R-:W-:-:S04]  /*7c10*/  F2FP.F16.F32.PACK_AB R19, R20, R19 ;  /* 0x000000131413723e */ /* 0x000fc800000000ff */
[----:B------:R-:W-:Y:S01]  /*7c20*/  STTM.16dp32bit_t0_t15.x16 tmem[UR69], R4 ;  /* 0x00000004000079ed */ /* 0x000fe20008a00045 */
[----:B------:R-:W-:Y:S01]  /*7c30*/  STTM.16dp32bit_t16_t31.x16 tmem[UR69+0x10], R4 ;  /* 0x00001004000079ed */ /* 0x000fe20008a20045 */
[----:B------:R-:W-:Y:S01]  /*7c40*/  ULEA UR71, UR70, UR9, 0x3 ;  /* 0x0000000946477291 */ /* 0x000fe2000f8e18ff */
[----:B------:R-:W-:Y:S01]  /*7c50*/  FADD R170, R170, R171 ;  /* 0x000000abaaaa7221 */ /* 0x000fe20000000000 */
[----:B------:R-:W-:Y:S02]  /*7c60*/  UMOV UR53, UR6 ;  /* 0x0000000600357c82 */ /* 0x000fe40008000000 */
[----:B------:R-:W-:Y:S01]  /*7c70*/  UIADD3 UR71, UPT, UPT, UR71, 0x14000, URZ ;  /* 0x0001400047477890 */ /* 0x000fe2000fffe0ff */
[----:B---3--:R-:W-:Y:S04]  /*7c80*/  STS.U16 [R76+UR9+0x10000], R23 ;  /* 0x010000174c007988 */ /* 0x008fe80008000409 */
[----:B----4-:R-:W-:Y:S04]  /*7c90*/  STS.U16 [R76+UR9+0x10400], R21 ;  /* 0x010400154c007988 */ /* 0x010fe80008000409 */
[----:B-----5:R-:W-:Y:S04]  /*7ca0*/  STS.U16 [R76+UR9+0x10800], R25 ;  /* 0x010800194c007988 */ /* 0x020fe80008000409 */
[----:B--2---:R-:W-:Y:S04]  /*7cb0*/  STS.U16 [R76+UR9+0x10c00], R27 ;  /* 0x010c001b4c007988 */ /* 0x004fe80008000409 */
[----:B------:R-:W-:Y:S04]  /*7cc0*/  STS.U16 [R76+UR9+0x11000], R29 ;  /* 0x0110001d4c007988 */ /* 0x000fe80008000409 */
        /* <DEDUP_REMOVED lines=27> */
[----:B------:R-:W2:Y:S02]  /*7e80*/  FENCE.VIEW.ASYNC.T ;  /* 0x00000000000073c6 */ /* 0x000ea40000000200 */
[----:B--2---:R-:W-:Y:S06]  /*7e90*/  BAR.SYNC.DEFER_BLOCKING 0x0 ;  /* 0x0000000000007b1d */ /* 0x004fec0000010000 */
[----:B0-----:R-:W0:Y:S01]  /*7ea0*/  LDTM.x64 R4, tmem[UR11] ;  /* 0x0000000b000479ee */ /* 0x001e220008340000 */
[----:B------:R-:W-:Y:S01]  /*7eb0*/  NOP ;  /* 0x0000000000007918 */ /* 0x000fe20000000000 */
        /* <DEDUP_REMOVED lines=64> */
[----:B------:R1:W-:Y:S01]  /*82c0*/  STTM.x64 tmem[UR11], R4 ;  /* 0x00000004000079ed */ /* 0x0003e2000834000b */
[----:B------:R-:W0:Y:S02]  /*82d0*/  FENCE.VIEW.ASYNC.T ;  /* 0x00000000000073c6 */ /* 0x000e240000000200 */
[----:B0-----:R-:W-:Y:S06]  /*82e0*/  BAR.SYNC.DEFER_BLOCKING 0x0 ;  /* 0x0000000000007b1d */ /* 0x001fec0000010000 */
[----:B------:R0:W-:Y:S06]  /*82f0*/  MEMBAR.ALL.CTA ;  /* 0x0000000000007992 */ /* 0x0001ec0000008000 */
[----:B0-----:R-:W0:Y:S02]  /*8300*/  FENCE.VIEW.ASYNC.S ;  /* 0x00000000000073c6 */ /* 0x001e240000000000 */
[----:B0-----:R-:W-:Y:S06]  /*8310*/  BAR.SYNC.DEFER_BLOCKING 0x0 ;  /* 0x0000000000007b1d */ /* 0x001fec0000010000 */
[----:B------:R-:W-:Y:S05]  /*8320*/  BRA.U UP2, `(.L_x_19) ;  /* 0x0000000102587547 */ /* 0x000fea000b800000 */
[----:B------:R-:W-:Y:S02]  /*8330*/  UIADD3 UR66, UPT, UPT, UR10, 0xc8, URZ ;  /* 0x000000c80a427890 */ /* 0x000fe4000fffe0ff */
[----:B------:R-:W-:Y:S02]  /*8340*/  UIADD3 UR67, UPT, UPT, UR10, 0xd0, URZ ;  /* 0x000000d00a437890 */ /* 0x000fe4000fffe0ff */
[----:B------:R-:W-:Y:S01]  /*8350*/  UIADD3 UR76, UPT, UPT, UR10, 0xd8, URZ ;  /* 0x000000d80a4c7890 */ /* 0x000fe2000fffe0ff */
[----:B------:R-:W-:Y:S01]  /*8360*/  UMOV UR60, 0x0 ;  /* 0x00000000003c7882 */ /* 0x000fe20000000000 */
[----:B------:R-:W-:Y:S01]  /*8370*/  UMOV UR61, 0x8200010 ;  /* 0x08200010003d7882 */ /* 0x000fe20000000000 */
[----:B------:R-:W-:Y:S01]  /*8380*/  UMOV UR64, UR75 ;  /* 0x0000004b00407c82 */ /* 0x000fe20008000000 */
[----:B------:R-:W-:Y:S01]  /*8390*/  UMOV UR65, 0x40004040 ;  /* 0x4000404000417882 */ /* 0x000fe20000000000 */
[----:B------:R-:W-:Y:S01]  /*83a0*/  UMOV UR58, 0x0 ;  /* 0x00000000003a7882 */ /* 0x000fe20000000000 */
[----:B------:R-:W-:Y:S01]  /*83b0*/  UMOV UR59, 0x8200010 ;  /* 0x08200010003b7882 */ /* 0x000fe20000000000 */
[----:B------:R-:W-:Y:S01]  /*83c0*/  UMOV UR56, 0x0 ;  /* 0x0000000000387882 */ /* 0x000fe20000000000 */
[----:B------:R-:W-:Y:S01]  /*83d0*/  UMOV UR57, 0x8200010 ;  /* 0x0820001000397882 */ /* 0x000fe20000000000 */
[----:B------:R-:W-:Y:S01]  /*83e0*/  UMOV UR62, UR71 ;  /* 0x00000047003e7c82 */ /* 0x000fe20008000000 */
[----:B------:R-:W-:Y:S01]  /*83f0*/  UMOV UR63, URZ ;  /* 0x000000ff003f7c82 */ /* 0x000fe20008000000 */
[----:B------:R0:W-:Y:S01]  /*8400*/  UTCHMMA tmem[UR68], gdesc[UR64], tmem[UR10], tmem[UR60], idesc[UR61], UPT ;  /* 0x00ff3c40440079ea */ /* 0x0001e2000b80000a */
[----:B------:R-:W-:Y:S01]  /*8410*/  UMOV UR4, 0x0 ;  /* 0x0000000000047882 */ /* 0x000fe20000000000 */
[----:B------:R-:W-:Y:S01]  /*8420*/  UMOV UR5, 0x8200010 ;  /* 0x0820001000057882 */ /* 0x000fe20000000000 */
[----:B------:R0:W-:Y:S01]  /*8430*/  UTCHMMA tmem[UR66], gdesc[UR34], tmem[UR10], tmem[UR58], idesc[UR59], UPT ;  /* 0x00ff3a22420079ea */ /* 0x0001e2000b80000a */
[----:B------:R-:W-:Y:S01]  /*8440*/  UMOV UR55, UR62 ;  /* 0x0000003e00377c82 */ /* 0x000fe20008000000 */
[----:B------:R0:W-:Y:S01]  /*8450*/  UTCHMMA tmem[UR67], gdesc[UR48], tmem[UR10], tmem[UR56], idesc[UR57], UPT ;  /* 0x00ff3830430079ea */ /* 0x0001e2000b80000a */
[----:B------:R0:W-:Y:S01]  /*8460*/  UTCHMMA tmem[UR76], gdesc[UR50], tmem[UR10], tmem[UR4], idesc[UR5], UPT ;  /* 0x00ff04324c0079ea */ /* 0x0001e2000b80000a */
[----:B------:R0:W-:Y:S01]  /*8470*/  UTCBAR [UR55], URZ ;  /* 0x000000ff370073e9 */ /* 0x0001e200080000ff */
[----:B------:R-:W-:Y:S01]  /*8480*/  NOP ;  /* 0x0000000000007918 */ /* 0x000fe20000000000 */
.L_x_19:
[----:B------:R-:W-:Y:S01]  /*8490*/  IADD3 R137, P0, PT, R137, 0x40, RZ ;  /* 0x0000004089897810 */ /* 0x000fe20007f1e0ff */
[----:B------:R-:W-:Y:S01]  /*84a0*/  UIADD3 UR70, UPT, UPT, UR70, 0x1, URZ ;  /* 0x0000000146467890 */ /* 0x000fe2000fffe0ff */
[----:B------:R-:W-:Y:S02]  /*84b0*/  VIADD R138, R138, UR74 ;  /* 0x0000004a8a8a7c36 */ /* 0x000fe40008000000 */
[----:B------:R-:W-:Y:S01]  /*84c0*/  FFMA R77, R169, R77, R170 ;  /* 0x0000004da94d7223 */ /* 0x000fe200000000aa */
[----:B------:R-:W-:Y:S01]  /*84d0*/  VIADD R139, R139, UR73 ;  /* 0x000000498b8b7c36 */ /* 0x000fe20008000000 */
[----:B------:R-:W-:Y:S01]  /*84e0*/  UISETP.GT.AND UP3, UPT, UR70, 0x1, UPT ;  /* 0x000000014600788c */ /* 0x000fe2000bf64270 */
[----:B------:R-:W-:Y:S01]  /*84f0*/  IMAD.X R136, RZ, RZ, R136, P0 ;  /* 0x000000ffff887224 */ /* 0x000fe200000e0688 */
[----:B------:R-:W-:Y:S01]  /*8500*/  ISETP.GE.U32.AND P0, PT, R137, UR8, PT ;  /* 0x0000000889007c0c */ /* 0x000fe2000bf06070 */
[----:B-1----:R-:W-:Y:S01]  /*8510*/  IMAD.U32 R36, RZ, RZ, UR53 ;  /* 0x00000035ff247e24 */ /* 0x002fe2000f8e00ff */
[----:B0-----:R-:W-:Y:S01]  /*8520*/  USEL UR4, URZ, 0x1, !UP3 ;  /* 0x00000001ff047887 */ /* 0x001fe2000d800000 */
[----:B------:R-:W-:Y:S01]  /*8530*/  MOV R169, R168 ;  /* 0x000000a800a97202 */ /* 0x000fe20000000f00 */
[----:B------:R-:W-:Y:S01]  /*8540*/  USEL UR70, UR70, URZ, !UP3 ;  /* 0x000000ff46467287 */ /* 0x000fe2000d800000 */
[----:B------:R-:W-:Y:S01]  /*8550*/  ISETP.GE.U32.AND.EX P0, PT, R136, RZ, PT, P0 ;  /* 0x000000ff8800720c */ /* 0x000fe20003f06100 */
[----:B------:R-:W-:-:S12]  /*8560*/  ULOP3.LUT UR6, UR6, UR4, URZ, 0x3c, !UPT ;  /* 0x0000000406067292 */ /* 0x000fd8000f8e3cff */
[----:B------:R-:W-:Y:S05]  /*8570*/  @!P0 BRA `(.L_x_20) ;  /* 0xffffffd000ec8947 */ /* 0x000fea000383ffff */
[----:B------:R-:W-:Y:S01]  /*8580*/  UISETP.GE.AND UP1, UPT, UR12, 0x1, UPT ;  /* 0x000000010c00788c */ /* 0x000fe2000bf26270 */
[----:B------:R-:W-:-:S08]  /*8590*/  IMAD.MOV.U32 R169, RZ, RZ, R168 ;  /* 0x000000ffffa97224 */ /* 0x000fd000078e00a8 */
[----:B------:R-:W-:Y:S05]  /*85a0*/  BRA.U !UP1, `(.L_x_15) ;  /* 0x0000000109147547 */ /* 0x000fea000b800000 */
[----:B------:R-:W-:-:S06]  /*85b0*/  USHF.L.U32 UR53, UR53, 0x1f, URZ ;  /* 0x0000001f35357899 */ /* 0x000fcc00080006ff */
[----:B------:R-:W-:-:S04]  /*85c0*/  IMAD.U32 R4, RZ, RZ, UR53 ;  /* 0x00000035ff047e24 */ /* 0x000fc8000f8e00ff */
[----:B------:R-:W0:Y:S02]  /*85d0*/  SYNCS.PHASECHK.TRANS64.TRYWAIT P0, [UR71], R4 ;  /* 0x00000004ff0075a7 */ /* 0x000e240008001147 */
[----:B0-----:R-:W-:Y:S05]  /*85e0*/  @!P0 BRA `(.L_x_21) ;  /* 0x00000028006c8947 */ /* 0x001fea0003800000 */
.L_x_27:
[----:B------:R-:W-:-:S07]  /*85f0*/  IMAD.MOV.U32 R169, RZ, RZ, R168 ;  /* 0x000000ffffa97224 */ /* 0x000fce00078e00a8 */
.L_x_15:
[----:B------:R-:W-:Y:S01]  /*8600*/  BAR.SYNC.DEFER_BLOCKING 0x0 ;  /* 0x0000000000007b1d */ /* 0x000fe20000010000 */
[----:B------:R-:W-:Y:S01]  /*8610*/  IMAD.MOV.U32 R99, RZ, RZ, R77 ;  /* 0x000000ffff637224 */ /* 0x000fe200078e004d */
[----:B------:R-:W-:Y:S01]  /*8620*/  SHF.R.U32.HI R76, RZ, 0x7, R0 ;  /* 0x00000007ff4c7819 */ /* 0x000fe20000011600 */
[----:B-1----:R-:W-:Y:S01]  /*8630*/  IMAD.MOV.U32 R6, RZ, RZ, 0x3dc6b27f ;  /* 0x3dc6b27fff067424 */ /* 0x002fe200078e00ff */
[----:B------:R-:W-:Y:S02]  /*8640*/  ULEA UR13, UR13, UR9, 0x5 ;  /* 0x000000090d0d7291 */ /* 0x000fe4000f8e28ff */
[----:B------:R-:W-:Y:S02]  /*8650*/  FSETP.GEU.AND P0, PT, R99, 1.175494350822287508e-38, PT ;  /* 0x008000006300780b */ /* 0x000fe40003f0e000 */
[----:B------:R-:W0:Y:S01]  /*8660*/  LDC R69, c[0x0][0x3e8] ;  /* 0x0000fa00ff457b82 */ /* 0x000e220000000800 */
[----:B------:R-:W-:Y:S01]  /*8670*/  SGXT.U32 R76, R76, 0x1 ;  /* 0x000000014c4c781a */ /* 0x000fe20000000000 */
[----:B------:R-:W1:Y:S01]  /*8680*/  LDCU.64 UR4, c[0x0][0x3e0] ;  /* 0x00007c00ff0477ac */ /* 0x000e620008000a00 */
[----:B------:R-:W-:-:S05]  /*8690*/  FSEL R71, RZ, -23, P0 ;  /* 0xc1b80000ff477808 */ /* 0x000fca0000000000 */
[----:B------:R-:W2:Y:S01]  /*86a0*/  LDC.64 R170, c[0x0][0x398] ;  /* 0x0000e600ffaa7b82 */ /* 0x000ea20000000a00 */
[----:B------:R-:W3:Y:S07]  /*86b0*/  @!P6 SYNCS.CCTL.IV [UR9+0x14000] ;  /* 0x01400000ff00e9b1 */ /* 0x000eee0008000009 */
[----:B---3--:R-:W-:Y:S01]  /*86c0*/  BAR.SYNC.DEFER_BLOCKING 0x0 ;  /* 0x0000000000007b1d */ /* 0x008fe20000010000 */
[----:B-1----:R-:W-:Y:S01]  /*86d0*/  UIMAD UR4, UR7, UR4, URZ ;  /* 0x00000004070472a4 */ /* 0x002fe2000f8e02ff */
[----:B0-----:R-:W-:-:S03]  /*86e0*/  IMAD R76, R76, R69, RZ ;  /* 0x000000454c4c7224 */ /* 0x001fc600078e02ff */
[----:B------:R-:W-:Y:S01]  /*86f0*/  USHF.L.U32 UR6, UR4, 0x1, URZ ;  /* 0x0000000104067899 */ /* 0x000fe200080006ff */
[----:B------:R-:W-:Y:S01]  /*8700*/  IMAD R78, R69, 0x2, R76 ;  /* 0x00000002454e7824 */ /* 0x000fe200078e024c */
[----:B------:R-:W0:Y:S02]  /*8710*/  @!P6 SYNCS.CCTL.IV [UR9+0x14008] ;  /* 0x01400800ff00e9b1 */ /* 0x000e240008000009 */
[----:B0-----:R0:W-:Y:S01]  /*8720*/  STSM.16.M88 [R68], R99 ;  /* 0x0000006344007844 */ /* 0x0011e20000000000 */
[----:B------:R-:W-:Y:S01]  /*8730*/  BAR.SYNC.DEFER_BLOCKING 0x0 ;  /* 0x0000000000007b1d */ /* 0x000fe20000010000 */
[----:B0-----:R-:W-:-:S04]  /*8740*/  @!P0 FMUL R99, R99, 8388608 ;  /* 0x4b00000063638820 */ /* 0x001fc80000400000 */
[C---:B------:R-:W-:Y:S01]  /*8750*/  VIADD R4, R99.reuse, 0xc0cafb0d ;  /* 0xc0cafb0d63047836 */ /* 0x040fe20000000000 */
[----:B------:R-:W-:-:S04]  /*8760*/  ISETP.GE.U32.AND P1, PT, R99, 0x7f800000, PT ;  /* 0x7f8000006300780c */ /* 0x000fc80003f26070 */
[----:B------:R-:W-:-:S05]  /*8770*/  LOP3.LUT R72, R4, 0xff800000, RZ, 0xc0, !PT ;  /* 0xff80000004487812 */ /* 0x000fca00078ec0ff */
[----:B------:R-:W-:Y:S01]  /*8780*/  IMAD.IADD R4, R99, 0x1, -R72 ;  /* 0x0000000163047824 */ /* 0x000fe200078e0a48 */
[----:B------:R-:W-:Y:S01]  /*8790*/  I2FP.F32.S32 R72, R72 ;  /* 0x0000004800487245 */ /* 0x000fe20000201400 */
[----:B------:R-:W0:Y:S02]  /*87a0*/  LDSM.16.M88 R70, [R3+UR9] ;  /* 0x000000090346783b */ /* 0x000e240008000000 */
[----:B------:R-:W-:Y:S02]  /*87b0*/  FADD R73, R4, -1 ;  /* 0xbf80000004497421 */ /* 0x000fe40000000000 */
[----:B------:R-:W-:Y:S01]  /*87c0*/  FFMA.FTZ R71, R72, 1.1920928955078125e-07, R71 ;  /* 0x3400000048477823 */ /* 0x000fe20000010047 */
[----:B------:R-:W-:Y:S02]  /*87d0*/  IMAD R72, R69, 0x2, R78 ;  /* 0x0000000245487824 */ /* 0x000fe400078e024e */
[----:B------:R-:W-:Y:S01]  /*87e0*/  FFMA.FTZ R4, R73, R6, -0.16845393180847167969 ;  /* 0xbe2c7f3049047423 */ /* 0x000fe20000010006 */
[----:B------:R-:W-:-:S03]  /*87f0*/  @P1 IMAD.MOV.U32 R110, RZ, RZ, 0x7f800000 ;  /* 0x7f800000ff6e1424 */ /* 0x000fc600078e00ff */
[----:B------:R-:W-:-:S04]  /*8800*/  FFMA.FTZ R4, R73, R4, 0.1716887056827545166 ;  /* 0x3e2fcf2a49047423 */ /* 0x000fc80000010004 */
[----:B------:R-:W-:-:S04]  /*8810*/  FFMA.FTZ R4, R73, R4, -0.17900948226451873779 ;  /* 0xbe374e4349047423 */ /* 0x000fc80000010004 */
[----:B------:R-:W-:-:S04]  /*8820*/  FFMA.FTZ R4, R73, R4, 0.20512372255325317383 ;  /* 0x3e520bf449047423 */ /* 0x000fc80000010004 */
[----:B------:R-:W-:-:S04]  /*8830*/  FFMA.FTZ R4, R73, R4, -0.24046532809734344482 ;  /* 0xbe763c8b49047423 */ /* 0x000fc80000010004 */
[----:B------:R-:W-:-:S04]  /*8840*/  FFMA.FTZ R4, R73, R4, 0.28857114911079406738 ;  /* 0x3e93bf9949047423 */ /* 0x000fc80000010004 */
[----:B------:R-:W-:-:S04]  /*8850*/  FFMA.FTZ R4, R73, R4, -0.36067417263984680176 ;  /* 0xbeb8aa4949047423 */ /* 0x000fc80000010004 */
[C---:B------:R-:W-:Y:S02]  /*8860*/  FFMA.FTZ R74, R73.reuse, R4, 0.48089820146560668945 ;  /* 0x3ef6384a494a7423 */ /* 0x040fe40000010004 */
[----:B------:R-:W1:Y:S01]  /*8870*/  LDTM.x64 R4, tmem[UR11] ;  /* 0x0000000b000479ee */ /* 0x000e620008340000 */
[----:B------:R-:W-:Y:S01]  /*8880*/  NOP ;  /* 0x0000000000007918 */ /* 0x000fe20000000000 */
[C---:B------:R-:W-:Y:S01]  /*8890*/  FFMA.FTZ R74, R73.reuse, R74, -0.72134751081466674805 ;  /* 0xbf38aa3b494a7423 */ /* 0x040fe2000001004a */
[----:B-1----:R-:W-:Y:S01]  /*88a0*/  BAR.SYNC.DEFER_BLOCKING 0x0 ;  /* 0x0000000000007b1d */ /* 0x002fe20000010000 */
[C---:B0-----:R-:W-:Y:S02]  /*88b0*/  FSETP.GT.AND P0, PT, |R70|.reuse, 8.50705917302346158658e+37, PT ;  /* 0x7e8000004600780b */ /* 0x041fe40003f04200 */
[----:B------:R-:W-:Y:S01]  /*88c0*/  FMUL R74, R73, R74 ;  /* 0x0000004a494a7220 */ /* 0x000fe20000400000 */
[----:B------:R-:W-:-:S03]  /*88d0*/  FSETP.GEU.AND P2, PT, |R70|, 1.175494350822287508e-38, PT ;  /* 0x008000004600780b */ /* 0x000fc60003f4e200 */
[----:B------:R-:W-:-:S04]  /*88e0*/  FMUL R74, R73, R74 ;  /* 0x0000004a494a7220 */ /* 0x000fc80000400000 */
[----:B------:R-:W-:-:S03]  /*88f0*/  FFMA.FTZ R74, R73, 1.4426950216293334961, R74 ;  /* 0x3fb8aa3b494a7823 */ /* 0x000fc6000001004a */
[----:B------:R-:W-:Y:S01]  /*8900*/  @P0 FMUL R70, R70, 0.25 ;  /* 0x3e80000046460820 */ /* 0x000fe20000400000 */
[----:B------:R-:W-:Y:S01]  /*8910*/  FADD R71, R71, R74 ;  /* 0x0000004a47477221 */ /* 0x000fe20000000000 */
[----:B------:R-:W-:Y:S02]  /*8920*/  IMAD R74, R69, 0x2, R72 ;  /* 0x00000002454a7824 */ /* 0x000fe400078e0248 */
[----:B------:R-:W-:Y:S01]  /*8930*/  @P1 FFMA.FTZ R71, R99, R110, +INF ;  /* 0x7f80000063471423 */ /* 0x000fe2000001006e */
[----:B------:R-:W-:Y:S01]  /*8940*/  @!P2 FMUL R70, R70, 16777216 ;  /* 0x4b8000004646a820 */ /* 0x000fe20000400000 */
[----:B------:R-:W-:Y:S01]  /*8950*/  @P0 FMUL R11, R11, 0.25 ;  /* 0x3e8000000b0b0820 */ /* 0x000fe20000400000 */
[----:B------:R-:W-:Y:S01]  /*8960*/  @P0 FMUL R14, R14, 0.25 ;  /* 0x3e8000000e0e0820 */ /* 0x000fe20000400000 */
[----:B------:R-:W-:Y:S01]  /*8970*/  @P0 FMUL R15, R15, 0.25 ;  /* 0x3e8000000f0f0820 */ /* 0x000fe20000400000 */
[----:B------:R-:W-:Y:S02]  /*8980*/  @P0 FMUL R18, R18, 0.25 ;  /* 0x3e80000012120820 */ /* 0x000fe40000400000 */
[----:B------:R-:W0:Y:S01]  /*8990*/  MUFU.RCP R70, R70 ;  /* 0x0000004600467308 */ /* 0x000e220000001000 */
[----:B------:R-:W-:Y:S01]  /*89a0*/  @P0 FMUL R19, R19, 0.25 ;  /* 0x3e80000013130820 */ /* 0x000fe20000400000 */
[----:B------:R-:W-:Y:S01]  /*89b0*/  @!P2 FMUL R11, R11, 16777216 ;  /* 0x4b8000000b0ba820 */ /* 0x000fe20000400000 */
[----:B------:R-:W-:Y:S01]  /*89c0*/  @P0 FMUL R20, R20, 0.25 ;  /* 0x3e80000014140820 */ /* 0x000fe20000400000 */
[----:B------:R-:W-:Y:S01]  /*89d0*/  @!P2 FMUL R14, R14, 16777216 ;  /* 0x4b8000000e0ea820 */ /* 0x000fe20000400000 */
[----:B------:R-:W-:Y:S01]  /*89e0*/  @P0 FMUL R52, R52, 0.25 ;  /* 0x3e80000034340820 */ /* 0x000fe20000400000 */
[----:B------:R-:W-:Y:S01]  /*89f0*/  @!P2 FMUL R15, R15, 16777216 ;  /* 0x4b8000000f0fa820 */ /* 0x000fe20000400000 */
[----:B------:R-:W-:Y:S01]  /*8a00*/  @!P2 FMUL R18, R18, 16777216 ;  /* 0x4b8000001212a820 */ /* 0x000fe20000400000 */
[----:B------:R-:W-:Y:S01]  /*8a10*/  @!P2 FMUL R19, R19, 16777216 ;  /* 0x4b8000001313a820 */ /* 0x000fe20000400000 */
[----:B------:R-:W-:Y:S01]  /*8a20*/  @P0 FMUL R25, R25, 0.25 ;  /* 0x3e80000019190820 */ /* 0x000fe20000400000 */
[----:B------:R-:W-:Y:S01]  /*8a30*/  @!P2 FMUL R20, R20, 16777216 ;  /* 0x4b8000001414a820 */ /* 0x000fe20000400000 */
[----:B------:R-:W-:Y:S01]  /*8a40*/  @P0 FMUL R54, R54, 0.25 ;  /* 0x3e80000036360820 */ /* 0x000fe20000400000 */
[----:B------:R-:W-:Y:S01]  /*8a50*/  @!P2 FMUL R52, R52, 16777216 ;  /* 0x4b8000003434a820 */ /* 0x000fe20000400000 */
[----:B------:R-:W-:Y:S01]  /*8a60*/  @!P2 FMUL R25, R25, 16777216 ;  /* 0x4b8000001919a820 */ /* 0x000fe20000400000 */
[----:B------:R-:W-:Y:S01]  /*8a70*/  @P0 FMUL R21, R21, 0.25 ;  /* 0x3e80000015150820 */ /* 0x000fe20000400000 */
[----:B------:R-:W-:Y:S01]  /*8a80*/  @!P2 FMUL R54, R54, 16777216 ;  /* 0x4b8000003636a820 */ /* 0x000fe20000400000 */
[----:B------:R-:W-:Y:S01]  /*8a90*/  @P0 FMUL R56, R56, 0.25 ;  /* 0x3e80000038380820 */ /* 0x000fe20000400000 */
[C---:B0-----:R-:W-:Y:S01]  /*8aa0*/  FMUL R80, R70.reuse, R11 ;  /* 0x0000000b46507220 */ /* 0x041fe20000400000 */
[C---:B------:R-:W-:Y:S01]  /*8ab0*/  FMUL R11, R70.reuse, R14 ;  /* 0x0000000e460b7220 */ /* 0x040fe20000400000 */
[C---:B------:R-:W-:Y:S01]  /*8ac0*/  FMUL R14, R70.reuse, R15 ;  /* 0x0000000f460e7220 */ /* 0x040fe20000400000 */
[C---:B------:R-:W-:Y:S01]  /*8ad0*/  FMUL R15, R70.reuse, R18 ;  /* 0x00000012460f7220 */ /* 0x040fe20000400000 */
[C---:B------:R-:W-:Y:S01]  /*8ae0*/  FMUL R18, R70.reuse, R19 ;  /* 0x0000001346127220 */ /* 0x040fe20000400000 */
[C---:B------:R-:W-:Y:S01]  /*8af0*/  FMUL R19, R70.reuse, R20 ;  /* 0x0000001446137220 */ /* 0x040fe20000400000 */
[----:B------:R-:W-:Y:S01]  /*8b00*/  FMUL R20, R70, R52 ;  /* 0x0000003446147220 */ /* 0x000fe20000400000 */
[----:B------:R-:W-:-:S02]  /*8b10*/  IMAD R52, R69, 0x2, R74 ;  /* 0x0000000245347824 */ /* 0x000fc400078e024a */
[C---:B------:R-:W-:Y:S01]  /*8b20*/  FMUL R79, R70.reuse, R25 ;  /* 0x00000019464f7220 */ /* 0x040fe20000400000 */
[----:B------:R-:W-:Y:S01]  /*8b30*/  @!P2 FMUL R21, R21, 16777216 ;  /* 0x4b8000001515a820 */ /* 0x000fe20000400000 */
[----:B------:R-:W-:Y:S01]  /*8b40*/  FMUL R25, R70, R54 ;  /* 0x0000003646197220 */ /* 0x000fe20000400000 */
[----:B------:R-:W-:Y:S01]  /*8b50*/  @P0 FMUL R30, R30, 0.25 ;  /* 0x3e8000001e1e0820 */ /* 0x000fe20000400000 */
[----:B------:R-:W-:Y:S01]  /*8b60*/  @!P2 FMUL R56, R56, 16777216 ;  /* 0x4b8000003838a820 */ /* 0x000fe20000400000 */
[C---:B------:R-:W-:Y:S02]  /*8b70*/  IMAD R54, R69.reuse, 0x2, R52 ;  /* 0x0000000245367824 */ /* 0x040fe400078e0234 */
[----:B------:R-:W-:Y:S01]  /*8b80*/  @P0 FMUL R58, R58, 0.25 ;  /* 0x3e8000003a3a0820 */ /* 0x000fe20000400000 */
[----:B------:R-:W-:Y:S01]  /*8b90*/  FMUL R75, R70, R21 ;  /* 0x00000015464b7220 */ /* 0x000fe20000400000 */
[----:B------:R-:W-:Y:S01]  /*8ba0*/  @P0 FMUL R26, R26, 0.25 ;  /* 0x3e8000001a1a0820 */ /* 0x000fe20000400000 */
[----:B------:R-:W-:Y:S01]  /*8bb0*/  @!P2 FMUL R30, R30, 16777216 ;  /* 0x4b8000001e1ea820 */ /* 0x000fe20000400000 */
[----:B------:R-:W-:Y:S01]  /*8bc0*/  FMUL R21, R70, R56 ;  /* 0x0000003846157220 */ /* 0x000fe20000400000 */
[----:B------:R-:W-:Y:S01]  /*8bd0*/  @P0 FMUL R60, R60, 0.25 ;  /* 0x3e8000003c3c0820 */ /* 0x000fe20000400000 */
[----:B------:R-:W-:Y:S01]  /*8be0*/  @!P2 FMUL R58, R58, 16777216 ;  /* 0x4b8000003a3aa820 */ /* 0x000fe20000400000 */
[----:B------:R-:W-:Y:S01]  /*8bf0*/  LEA R56, R69, R54, 0x1 ;  /* 0x0000003645387211 */ /* 0x000fe200078e08ff */
[----:B------:R-:W-:Y:S01]  /*8c00*/  @P0 FMUL R35, R35, 0.25 ;  /* 0x3e80000023230820 */ /* 0x000fe20000400000 */
[----:B------:R-:W-:Y:S01]  /*8c10*/  @!P2 FMUL R26, R26, 16777216 ;  /* 0x4b8000001a1aa820 */ /* 0x000fe20000400000 */
[----:B------:R-:W-:Y:S01]  /*8c20*/  FMUL R90, R70, R30 ;  /* 0x0000001e465a7220 */ /* 0x000fe20000400000 */
[----:B------:R-:W-:Y:S01]  /*8c30*/  @P0 FMUL R62, R62, 0.25 ;  /* 0x3e8000003e3e0820 */ /* 0x000fe20000400000 */
[----:B------:R-:W-:Y:S01]  /*8c40*/  @!P2 FMUL R60, R60, 16777216 ;  /* 0x4b8000003c3ca820 */ /* 0x000fe20000400000 */
[----:B------:R-:W-:Y:S01]  /*8c50*/  FMUL R30, R70, R58 ;  /* 0x0000003a461e7220 */ /* 0x000fe20000400000 */
[----:B------:R-:W-:-:S02]  /*8c60*/  IMAD R58, R69, 0x2, R56 ;  /* 0x00000002453a7824 */ /* 0x000fc400078e0238 */
[----:B------:R-:W-:Y:S01]  /*8c70*/  @P0 FMUL R6, R6, 0.25 ;  /* 0x3e80000006060820 */ /* 0x000fe20000400000 */
[----:B------:R-:W-:Y:S01]  /*8c80*/  @P0 FMUL R5, R5, 0.25 ;  /* 0x3e80000005050820 */ /* 0x000fe20000400000 */
[----:B------:R-:W-:Y:S01]  /*8c90*/  @P0 FMUL R7, R7, 0.25 ;  /* 0x3e80000007070820 */ /* 0x000fe20000400000 */
[----:B------:R-:W-:Y:S01]  /*8ca0*/  @P0 FMUL R31, R31, 0.25 ;  /* 0x3e8000001f1f0820 */ /* 0x000fe20000400000 */
[----:B------:R-:W-:Y:S01]  /*8cb0*/  @!P2 FMUL R35, R35, 16777216 ;  /* 0x4b8000002323a820 */ /* 0x000fe20000400000 */
[----:B------:R-:W-:Y:S01]  /*8cc0*/  FMUL R86, R70, R26 ;  /* 0x0000001a46567220 */ /* 0x000fe20000400000 */
[----:B------:R-:W-:Y:S01]  /*8cd0*/  @P0 FMUL R9, R9, 0.25 ;  /* 0x3e80000009090820 */ /* 0x000fe20000400000 */
[----:B------:R-:W-:Y:S01]  /*8ce0*/  @P0 FMUL R12, R12, 0.25 ;  /* 0x3e8000000c0c0820 */ /* 0x000fe20000400000 */
[----:B------:R-:W-:Y:S01]  /*8cf0*/  @P0 FMUL R64, R64, 0.25 ;  /* 0x3e80000040400820 */ /* 0x000fe20000400000 */
[----:B------:R-:W-:Y:S01]  /*8d00*/  @!P2 FMUL R62, R62, 16777216 ;  /* 0x4b8000003e3ea820 */ /* 0x000fe20000400000 */
[----:B------:R-:W-:Y:S01]  /*8d10*/  FMUL R26, R70, R60 ;  /* 0x0000003c461a7220 */ /* 0x000fe20000400000 */
[----:B------:R-:W-:-:S02]  /*8d20*/  IMAD R60, R69, 0x2, R58 ;  /* 0x00000002453c7824 */ /* 0x000fc400078e023a */
[----:B------:R-:W-:Y:S01]  /*8d30*/  @!P2 FMUL R6, R6, 16777216 ;  /* 0x4b8000000606a820 */ /* 0x000fe20000400000 */
[----:B------:R-:W-:Y:S01]  /*8d40*/  @P0 FMUL R8, R8, 0.25 ;  /* 0x3e80000008080820 */ /* 0x000fe20000400000 */
[----:B------:R-:W-:Y:S01]  /*8d50*/  @P0 FMUL R34, R34, 0.25 ;  /* 0x3e80000022220820 */ /* 0x000fe20000400000 */
[----:B------:R-:W-:Y:S01]  /*8d60*/  @!P2 FMUL R5, R5, 16777216 ;  /* 0x4b8000000505a820 */ /* 0x000fe20000400000 */
[----:B------:R-:W-:Y:S01]  /*8d70*/  @!P2 FMUL R7, R7, 16777216 ;  /* 0x4b8000000707a820 */ /* 0x000fe20000400000 */
[----:B------:R-:W-:Y:S01]  /*8d80*/  @!P2 FMUL R31, R31, 16777216 ;  /* 0x4b8000001f1fa820 */ /* 0x000fe20000400000 */
[----:B------:R-:W-:Y:S01]  /*8d90*/  FMUL R96, R70, R35 ;  /* 0x0000002346607220 */ /* 0x000fe20000400000 */
        /* <DEDUP_REMOVED lines=8> */
[----:B------:R-:W-:Y:S01]  /*8e20*/  @P0 FMUL R16, R16, 0.25 ;  /* 0x3e80000010100820 */ /* 0x000fe20000400000 */
[----:B------:R-:W-:Y:S01]  /*8e30*/  @P0 FMUL R17, R17, 0.25 ;  /* 0x3e80000011110820 */ /* 0x000fe20000400000 */
[----:B------:R-:W-:-:S02]  /*8e40*/  IMAD R62, R69, 0x2, R60 ;  /* 0x00000002453e7824 */ /* 0x000fc400078e023c */
[----:B------:R-:W-:Y:S01]  /*8e50*/  FMUL R73, R70, R6 ;  /* 0x0000000646497220 */ /* 0x000fe20000400000 */
[----:B------:R-:W-:Y:S01]  /*8e60*/  @P0 FMUL R22, R22, 0.25 ;  /* 0x3e80000016160820 */ /* 0x000fe20000400000 */
        /* <DEDUP_REMOVED lines=9> */
[----:B------:R-:W-:Y:S01]  /*8f00*/  @!P2 FMUL R8, R8, 16777216 ;  /* 0x4b8000000808a820 */ /* 0x000fe20000400000 */
[----:B------:R-:W-:Y:S01]  /*8f10*/  @!P2 FMUL R34, R34, 16777216 ;  /* 0x4b8000002222a820 */ /* 0x000fe20000400000 */
[C---:B------:R-:W-:Y:S01]  /*8f20*/  FMUL R5, R70.reuse, R5 ;  /* 0x0000000546057220 */ /* 0x040fe20000400000 */
[C---:B------:R-:W-:Y:S01]  /*8f30*/  FMUL R6, R70.reuse, R7 ;  /* 0x0000000746067220 */ /* 0x040fe20000400000 */
        /* <DEDUP_REMOVED lines=28> */
[----:B------:R-:W-:Y:S01]  /*9100*/  @!P2 FMUL R4, R4, 16777216 ;  /* 0x4b8000000404a820 */ /* 0x000fe20000400000 */
[----:B------:R-:W-:Y:S01]  /*9110*/  @!P2 FMUL R13, R13, 16777216 ;  /* 0x4b8000000d0da820 */ /* 0x000fe20000400000 */
[----:B------:R-:W-:Y:S01]  /*9120*/  @!P2 FMUL R16, R16, 16777216 ;  /* 0x4b8000001010a820 */ /* 0x000fe20000400000 */
[----:B------:R-:W-:Y:S01]  /*9130*/  @!P2 FMUL R17, R17, 16777216 ;  /* 0x4b8000001111a820 */ /* 0x000fe20000400000 */
[----:B------:R-:W-:Y:S01]  /*9140*/  IMAD R64, R69, 0x2, R62 ;  /* 0x0000000245407824 */ /* 0x000fe200078e023e */
[----:B------:R-:W-:Y:S01]  /*9150*/  FSETP.NEU.AND P0, PT, R99, RZ, PT ;  /* 0x000000ff6300720b */ /* 0x000fe20003f0d000 */
[----:B------:R-:W-:Y:S01]  /*9160*/  @!P2 FMUL R22, R22, 16777216 ;  /* 0x4b8000001616a820 */ /* 0x000fe20000400000 */
        /* <DEDUP_REMOVED lines=9> */
[C---:B------:R-:W-:Y:S01]  /*9200*/  FMUL R7, R70.reuse, R8 ;  /* 0x0000000846077220 */ /* 0x040fe20000400000 */
[----:B------:R-:W-:Y:S01]  /*9210*/  FMUL R94, R70, R34 ;  /* 0x00000022465e7220 */ /* 0x000fe20000400000 */
        /* <DEDUP_REMOVED lines=24> */
[----:B------:R-:W-:Y:S01]  /*93a0*/  F2FP.F16.F32.PACK_AB R8, R6, R5 ;  /* 0x000000050608723e */ /* 0x000fe200000000ff */
[C---:B------:R-:W-:Y:S01]  /*93b0*/  FMUL R4, R70.reuse, R4 ;  /* 0x0000000446047220 */ /* 0x040fe20000400000 */
[C---:B------:R-:W-:Y:S01]  /*93c0*/  FMUL R13, R70.reuse, R13 ;  /* 0x0000000d460d7220 */ /* 0x040fe20000400000 */
[C---:B------:R-:W-:Y:S01]  /*93d0*/  FMUL R16, R70.reuse, R16 ;  /* 0x0000001046107220 */ /* 0x040fe20000400000 */
[----:B------:R-:W-:Y:S01]  /*93e0*/  FMUL R17, R70, R17 ;  /* 0x0000001146117220 */ /* 0x000fe20000400000 */
[----:B------:R-:W-:Y:S01]  /*93f0*/  F2FP.F16.F32.PACK_AB R9, R80, R9 ;  /* 0x000000095009723e */ /* 0x000fe200000000ff */
[----:B------:R-:W-:Y:S01]  /*9400*/  IMAD R66, R69, 0x2, R64 ;  /* 0x0000000245427824 */ /* 0x000fe200078e0240 */
[----:B------:R-:W-:Y:S01]  /*9410*/  F2FP.F16.F32.PACK_AB R6, R11, R12 ;  /* 0x0000000c0b06723e */ /* 0x000fe200000000ff */
[----:B------:R-:W-:Y:S01]  /*9420*/  FMUL R82, R70, R22 ;  /* 0x0000001646527220 */ /* 0x000fe20000400000 */
[----:B------:R-:W-:Y:S01]  /*9430*/  LOP3.LUT R80, R0, 0x7f, RZ, 0xc0, !PT ;  /* 0x0000007f00507812 */ /* 0x000fe200078ec0ff */
[C---:B------:R-:W-:Y:S01]  /*9440*/  FMUL R84, R70.reuse, R23 ;  /* 0x0000001746547220 */ /* 0x040fe20000400000 */
[----:B------:R-:W-:Y:S01]  /*9450*/  FSEL R12, R71, -INF , P0 ;  /* 0xff800000470c7808 */ /* 0x000fe20000000000 */
        /* <DEDUP_REMOVED lines=29> */
[----:B------:R-:W-:Y:S01]  /*9630*/  FMUL R32, R70, R67 ;  /* 0x0000004346207220 */ /* 0x000fe20000400000 */
[----:B------:R-:W-:Y:S01]  /*9640*/  F2FP.F16.F32.PACK_AB R5, R10, R7 ;  /* 0x000000070a05723e */ /* 0x000fe200000000ff */
[----:B------:R-:W-:Y:S01]  /*9650*/  IMAD R70, R69, 0x2, R66 ;  /* 0x0000000245467824 */ /* 0x000fe200078e0242 */
[----:B------:R-:W-:Y:S01]  /*9660*/  F2FP.F16.F32.PACK_AB R4, R73, R4 ;  /* 0x000000044904723e */ /* 0x000fe200000000ff */
[----:B------:R-:W-:Y:S01]  /*9670*/  FFMA R169, R12, 0.69314718246459960938, R169 ;  /* 0x3f3172180ca97823 */ /* 0x000fe200000000a9 */
[----:B------:R-:W-:Y:S01]  /*9680*/  F2FP.F16.F32.PACK_AB R10, R14, R13 ;  /* 0x0000000d0e0a723e */ /* 0x000fe200000000ff */
[----:B------:R-:W-:Y:S01]  /*9690*/  IMAD R40, R2, UR5, RZ ;  /* 0x0000000502287c24 */ /* 0x000fe2000f8e02ff */
[----:B------:R-:W-:Y:S01]  /*96a0*/  F2FP.F16.F32.PACK_AB R7, R15, R16 ;  /* 0x000000100f07723e */ /* 0x000fe200000000ff */
[----:B------:R-:W-:Y:S01]  /*96b0*/  UIMAD.WIDE UR4, UR4, 0x2, URZ ;  /* 0x00000002040478a5 */ /* 0x000fe2000f8e02ff */
[----:B------:R-:W-:-:S02]  /*96c0*/  F2FP.F16.F32.PACK_AB R11, R18, R17 ;  /* 0x00000011120b723e */ /* 0x000fc400000000ff */
[----:B------:R-:W-:Y:S02]  /*96d0*/  LEA R80, R80, UR13, 0x4 ;  /* 0x0000000d50507c11 */ /* 0x000fe4000f8e20ff */
[----:B------:R-:W-:Y:S01]  /*96e0*/  F2FP.F16.F32.PACK_AB R12, R82, R19 ;  /* 0x00000013520c723e */ /* 0x000fe200000000ff */
[C---:B------:R-:W-:Y:S01]  /*96f0*/  IMAD R82, R69.reuse, 0x2, R70 ;  /* 0x0000000245527824 */ /* 0x040fe200078e0246 */
[----:B------:R-:W-:Y:S01]  /*9700*/  F2FP.F16.F32.PACK_AB R36, R84, R75 ;  /* 0x0000004b5424723e */ /* 0x000fe200000000ff */
[----:B------:R-:W-:Y:S01]  /*9710*/  STS.128 [R80], R4 ;  /* 0x0000000450007388 */ /* 0x000fe20000000c00 */
[----:B------:R-:W-:Y:S01]  /*9720*/  F2FP.F16.F32.PACK_AB R13, R86, R77 ;  /* 0x0000004d560d723e */ /* 0x000fe200000000ff */
[C---:B------:R-:W-:Y:S01]  /*9730*/  IMAD R84, R69.reuse, 0x2, R82 ;  /* 0x0000000245547824 */ /* 0x040fe200078e0252 */
[----:B------:R-:W-:Y:S01]  /*9740*/  F2FP.F16.F32.PACK_AB R37, R88, R79 ;  /* 0x0000004f5825723e */ /* 0x000fe200000000ff */
[----:B------:R-:W-:Y:S01]  /*9750*/  STS.128 [R80+0x800], R8 ;  /* 0x0008000850007388 */ /* 0x000fe20000000c00 */
[----:B------:R-:W-:Y:S01]  /*9760*/  F2FP.F16.F32.PACK_AB R14, R90, R81 ;  /* 0x000000515a0e723e */ /* 0x000fe200000000ff */
[C---:B------:R-:W-:Y:S01]  /*9770*/  IMAD R86, R69.reuse, 0x2, R84 ;  /* 0x0000000245567824 */ /* 0x040fe200078e0254 */
[----:B------:R-:W-:Y:S01]  /*9780*/  LOP3.LUT R0, R0, 0xff, RZ, 0xc0, !PT ;  /* 0x000000ff00007812 */ /* 0x000fe200078ec0ff */
[----:B------:R-:W0:Y:S01]  /*9790*/  LDCU UR4, c[0x0][0x3ec] ;  /* 0x00007d80ff0477ac */ /* 0x000e220008000800 */
[----:B------:R-:W-:Y:S01]  /*97a0*/  F2FP.F16.F32.PACK_AB R38, R92, R83 ;  /* 0x000000535c26723e */ /* 0x000fe200000000ff */
[C---:B------:R-:W-:Y:S01]  /*97b0*/  IMAD R88, R69.reuse, 0x2, R86 ;  /* 0x0000000245587824 */ /* 0x040fe200078e0256 */
[----:B------:R-:W-:Y:S01]  /*97c0*/  LEA R81, R0, UR9, 0x4 ;  /* 0x0000000900517c11 */ /* 0x000fe2000f8e20ff */
[----:B------:R-:W-:Y:S01]  /*97d0*/  BAR.SYNC.DEFER_BLOCKING 0x0 ;  /* 0x0000000000007b1d */ /* 0x000fe20000010000 */
[----:B------:R-:W-:Y:S01]  /*97e0*/  F2FP.F16.F32.PACK_AB R15, R94, R85 ;  /* 0x000000555e0f723e */ /* 0x000fe200000000ff */
[----:B------:R-:W-:Y:S01]  /*97f0*/  IMAD R90, R69, 0x2, R88 ;  /* 0x00000002455a7824 */ /* 0x000fe200078e0258 */
[----:B------:R-:W-:-:S02]  /*9800*/  F2FP.F16.F32.PACK_AB R39, R96, R87 ;  /* 0x000000576027723e */ /* 0x000fc400000000ff */
[----:B------:R-:W-:Y:S01]  /*9810*/  F2FP.F16.F32.PACK_AB R44, R98, R89 ;  /* 0x00000059622c723e */ /* 0x000fe200000000ff */
[C---:B------:R-:W-:Y:S01]  /*9820*/  IMAD R92, R69.reuse, 0x2, R90 ;  /* 0x00000002455c7824 */ /* 0x040fe200078e025a */
[----:B------:R-:W-:Y:S02]  /*9830*/  F2FP.F16.F32.PACK_AB R48, R100, R91 ;  /* 0x0000005b6430723e */ /* 0x000fe400000000ff */
[----:B------:R-:W-:Y:S01]  /*9840*/  F2FP.F16.F32.PACK_AB R49, R102, R41 ;  /* 0x000000296631723e */ /* 0x000fe200000000ff */
[C---:B------:R-:W-:Y:S01]  /*9850*/  IMAD R94, R69.reuse, 0x2, R92 ;  /* 0x00000002455e7824 */ /* 0x040fe200078e025c */
[----:B------:R-:W-:Y:S02]  /*9860*/  F2FP.F16.F32.PACK_AB R50, R104, R95 ;  /* 0x0000005f6832723e */ /* 0x000fe400000000ff */
[----:B------:R-:W-:Y:S01]  /*9870*/  F2FP.F16.F32.PACK_AB R47, R106, R47 ;  /* 0x0000002f6a2f723e */ /* 0x000fe200000000ff */
[C---:B------:R-:W-:Y:S01]  /*9880*/  IMAD R96, R69.reuse, 0x2, R94 ;  /* 0x0000000245607824 */ /* 0x040fe200078e025e */
[----:B------:R-:W-:Y:S01]  /*9890*/  F2FP.F16.F32.PACK_AB R51, R108, R97 ;  /* 0x000000616c33723e */ /* 0x000fe200000000ff */
[----:B0-----:R-:W-:Y:S01]  /*98a0*/  UIMAD UR4, UR7, UR4, URZ ;  /* 0x00000004070472a4 */ /* 0x001fe2000f8e02ff */
[----:B------:R-:W-:Y:S01]  /*98b0*/  F2FP.F16.F32.PACK_AB R45, R42, R93 ;  /* 0x0000005d2a2d723e */ /* 0x000fe200000000ff */
[----:B------:R-:W-:Y:S01]  /*98c0*/  IMAD R98, R69, 0x2, R96 ;  /* 0x0000000245627824 */ /* 0x000fe200078e0260 */
[----:B------:R-:W-:-:S02]  /*98d0*/  F2FP.F16.F32.PACK_AB R46, R46, R43 ;  /* 0x0000002b2e2e723e */ /* 0x000fc400000000ff */
[----:B------:R-:W-:Y:S01]  /*98e0*/  F2FP.F16.F32.PACK_AB R20, R25, R20 ;  /* 0x000000141914723e */ /* 0x000fe200000000ff */
[----:B------:R-:W-:Y:S01]  /*98f0*/  IMAD R100, R69, 0x2, R98 ;  /* 0x0000000245647824 */ /* 0x000fe200078e0262 */
[----:B------:R-:W-:Y:S01]  /*9900*/  F2FP.F16.F32.PACK_AB R25, R27, R22 ;  /* 0x000000161b19723e */ /* 0x000fe200000000ff */
[----:B------:R-:W0:Y:S01]  /*9910*/  LDS.128 R16, [R81] ;  /* 0x0000000051107984 */ /* 0x000e220000000c00 */
[----:B------:R-:W-:Y:S01]  /*9920*/  F2FP.F16.F32.PACK_AB R24, R23, R24 ;  /* 0x000000181718723e */ /* 0x000fe200000000ff */
[----:B------:R-:W-:Y:S01]  /*9930*/  IMAD R102, R69, 0x2, R100 ;  /* 0x0000000245667824 */ /* 0x000fe200078e0264 */
[----:B------:R-:W-:Y:S01]  /*9940*/  F2FP.F16.F32.PACK_AB R22, R35, R26 ;  /* 0x0000001a2316723e */ /* 0x000fe200000000ff */
[----:B------:R-:W-:Y:S01]  /*9950*/  LDS.128 R4, [R81+0x1000] ;  /* 0x0010000051047984 */ /* 0x000fe20000000c00 */
[----:B------:R-:W-:Y:S01]  /*9960*/  F2FP.F16.F32.PACK_AB R21, R30, R21 ;  /* 0x000000151e15723e */ /* 0x000fe200000000ff */
[----:B------:R-:W-:Y:S01]  /*9970*/  IMAD R104, R69, 0x2, R102 ;  /* 0x0000000245687824 */ /* 0x000fe200078e0266 */
[----:B------:R-:W-:Y:S01]  /*9980*/  F2FP.F16.F32.PACK_AB R26, R33, R28 ;  /* 0x0000001c211a723e */ /* 0x000fe200000000ff */
[----:B------:R-:W-:Y:S01]  /*9990*/  BAR.SYNC.DEFER_BLOCKING 0x0 ;  /* 0x0000000000007b1d */ /* 0x000fe20000010000 */
[----:B------:R-:W-:Y:S01]  /*99a0*/  F2FP.F16.F32.PACK_AB R23, R34, R31 ;  /* 0x0000001f2217723e */ /* 0x000fe200000000ff */
[----:B------:R-:W-:Y:S01]  /*99b0*/  IMAD R106, R69, 0x2, R104 ;  /* 0x00000002456a7824 */ /* 0x000fe200078e0268 */
[----:B------:R-:W-:-:S03]  /*99c0*/  F2FP.F16.F32.PACK_AB R27, R32, R29 ;  /* 0x0000001d201b723e */ /* 0x000fc600000000ff */
[----:B------:R-:W-:-:S04]  /*99d0*/  IMAD R108, R69, 0x2, R106 ;  /* 0x00000002456c7824 */ /* 0x000fc800078e026a */
[----:B------:R-:W-:-:S04]  /*99e0*/  IMAD R110, R69, 0x2, R108 ;  /* 0x00000002456e7824 */ /* 0x000fc800078e026c */
[----:B------:R-:W-:-:S04]  /*99f0*/  IMAD R112, R69, 0x2, R110 ;  /* 0x0000000245707824 */ /* 0x000fc800078e026e */
[----:B------:R-:W-:-:S04]  /*9a00*/  IMAD R114, R69, 0x2, R112 ;  /* 0x0000000245727824 */ /* 0x000fc800078e0270 */
[C---:B------:R-:W-:Y:S01]  /*9a10*/  IMAD R116, R69.reuse, 0x2, R114 ;  /* 0x0000000245747824 */ /* 0x040fe200078e0272 */
[----:B------:R-:W-:Y:S03]  /*9a20*/  STS.128 [R80], R12 ;  /* 0x0000000c50007388 */ /* 0x000fe60000000c00 */
[C---:B------:R-:W-:Y:S01]  /*9a30*/  IMAD R118, R69.reuse, 0x2, R116 ;  /* 0x0000000245767824 */ /* 0x040fe200078e0274 */
[----:B------:R1:W-:Y:S03]  /*9a40*/  STS.128 [R80+0x800], R36 ;  /* 0x0008002450007388 */ /* 0x0003e60000000c00 */
[C---:B------:R-:W-:Y:S01]  /*9a50*/  IMAD R120, R69.reuse, 0x2, R118 ;  /* 0x0000000245787824 */ /* 0x040fe200078e0276 */
[----:B------:R-:W-:Y:S04]  /*9a60*/  BAR.SYNC.DEFER_BLOCKING 0x0 ;  /* 0x0000000000007b1d */ /* 0x000fe80000010000 */
[----:B------:R-:W-:-:S05]  /*9a70*/  LEA R122, R69, R120, 0x1 ;  /* 0x00000078457a7211 */ /* 0x000fca00078e08ff */
[----:B------:R-:W-:Y:S01]  /*9a80*/  IMAD R124, R69, 0x2, R122 ;  /* 0x00000002457c7824 */ /* 0x000fe200078e027a */
[----:B-1----:R-:W-:-:S03]  /*9a90*/  SHF.L.U32 R37, R40, 0x1, RZ ;  /* 0x0000000128257819 */ /* 0x002fc600000006ff */
[----:B------:R-:W-:Y:S02]  /*9aa0*/  IMAD R126, R69, 0x2, R124 ;  /* 0x00000002457e7824 */ /* 0x000fe400078e027c */
[----:B------:R-:W-:Y:S01]  /*9ab0*/  IMAD.HI R40, R40, 0x2, RZ ;  /* 0x0000000228287827 */ /* 0x000fe200078e02ff */
[----:B--2---:R-:W-:Y:S01]  /*9ac0*/  IADD3 R167, P0, P1, R37, UR6, R170 ;  /* 0x0000000625a77c10 */ /* 0x004fe2000f91e0aa */
[----:B------:R-:W-:Y:S02]  /*9ad0*/  USHF.L.U32 UR6, UR4, 0x2, URZ ;  /* 0x0000000204067899 */ /* 0x000fe400080006ff */
[C---:B------:R-:W-:Y:S01]  /*9ae0*/  IMAD R128, R69.reuse, 0x2, R126 ;  /* 0x0000000245807824 */ /* 0x040fe200078e027e */
[----:B------:R-:W-:Y:S01]  /*9af0*/  IADD3.X R171, PT, PT, R40, UR5, R171, P0, P1 ;  /* 0x0000000528ab7c10 */ /* 0x000fe200087e24ab */
[----:B------:R-:W-:Y:S01]  /*9b00*/  UIMAD.WIDE UR4, UR4, 0x4, URZ ;  /* 0x00000004040478a5 */ /* 0x000fe2000f8e02ff */
[-C--:B------:R-:W-:Y:S01]  /*9b10*/  LEA R36, P0, R76, R167.reuse, 0x1 ;  /* 0x000000a74c247211 */ /* 0x080fe200078008ff */
[----:B------:R-:W-:Y:S01]  /*9b20*/  IMAD R130, R69, 0x2, R128 ;  /* 0x0000000245827824 */ /* 0x000fe200078e0280 */
[----:B------:R-:W1:Y:S01]  /*9b30*/  LDS.128 R8, [R81] ;  /* 0x0000000051087984 */ /* 0x000e620000000c00 */
[----:B------:R-:W-:-:S02]  /*9b40*/  LEA R38, P1, R78, R167, 0x1 ;  /* 0x000000a74e267211 */ /* 0x000fc400078208ff */
[----:B------:R-:W-:Y:S01]  /*9b50*/  LEA R40, P2, R72, R167, 0x1 ;  /* 0x000000a748287211 */ /* 0x000fe200078408ff */
[----:B------:R-:W-:Y:S01]  /*9b60*/  LDS.128 R12, [R81+0x1000] ;  /* 0x00100000510c7984 */ /* 0x000fe20000000c00 */
[-C--:B------:R-:W-:Y:S01]  /*9b70*/  LEA.HI.X.SX32 R37, R76, R171.reuse, 0x1, P0 ;  /* 0x000000ab4c257211 */ /* 0x080fe200000f0eff */
[C---:B------:R-:W-:Y:S01]  /*9b80*/  IMAD R132, R69.reuse, 0x2, R130 ;  /* 0x0000000245847824 */ /* 0x040fe200078e0282 */
[----:B------:R-:W-:Y:S01]  /*9b90*/  LEA.HI.X.SX32 R39, R78, R171, 0x1, P1 ;  /* 0x000000ab4e277211 */ /* 0x000fe200008f0eff */
[----:B------:R-:W-:Y:S01]  /*9ba0*/  BAR.SYNC.DEFER_BLOCKING 0x0 ;  /* 0x0000000000007b1d */ /* 0x000fe20000010000 */
[----:B------:R-:W-:Y:S01]  /*9bb0*/  LEA R42, P0, R74, R167, 0x1 ;  /* 0x000000a74a2a7211 */ /* 0x000fe200078008ff */
[C---:B------:R-:W-:Y:S01]  /*9bc0*/  IMAD R134, R69.reuse, 0x2, R132 ;  /* 0x0000000245867824 */ /* 0x040fe200078e0284 */
[-C--:B------:R-:W-:Y:S02]  /*9bd0*/  LEA.HI.X.SX32 R41, R72, R171.reuse, 0x1, P2 ;  /* 0x000000ab48297211 */ /* 0x080fe400010f0eff */
[----:B------:R-:W-:Y:S01]  /*9be0*/  LEA.HI.X.SX32 R43, R74, R171, 0x1, P0 ;  /* 0x000000ab4a2b7211 */ /* 0x000fe200000f0eff */
[----:B------:R-:W-:-:S04]  /*9bf0*/  IMAD R136, R69, 0x2, R134 ;  /* 0x0000000245887824 */ /* 0x000fc800078e0286 */
[----:B------:R-:W-:-:S04]  /*9c00*/  IMAD R138, R69, 0x2, R136 ;  /* 0x00000002458a7824 */ /* 0x000fc800078e0288 */
[----:B------:R-:W-:-:S04]  /*9c10*/  IMAD R140, R69, 0x2, R138 ;  /* 0x00000002458c7824 */ /* 0x000fc800078e028a */
[----:B------:R-:W-:-:S04]  /*9c20*/  IMAD R142, R69, 0x2, R140 ;  /* 0x00000002458e7824 */ /* 0x000fc800078e028c */
[C---:B------:R-:W-:Y:S01]  /*9c30*/  IMAD R144, R69.reuse, 0x2, R142 ;  /* 0x0000000245907824 */ /* 0x040fe200078e028e */
[----:B------:R2:W-:Y:S03]  /*9c40*/  STS.128 [R80], R44 ;  /* 0x0000002c50007388 */ /* 0x0005e60000000c00 */
[C---:B------:R-:W-:Y:S01]  /*9c50*/  IMAD R146, R69.reuse, 0x2, R144 ;  /* 0x0000000245927824 */ /* 0x040fe200078e0290 */
[----:B------:R3:W-:Y:S03]  /*9c60*/  STS.128 [R80+0x800], R48 ;  /* 0x0008003050007388 */ /* 0x0007e60000000c00 */
[C---:B------:R-:W-:Y:S01]  /*9c70*/  IMAD R148, R69.reuse, 0x2, R146 ;  /* 0x0000000245947824 */ /* 0x040fe200078e0292 */
[----:B------:R-:W-:Y:S04]  /*9c80*/  BAR.SYNC.DEFER_BLOCKING 0x0 ;  /* 0x0000000000007b1d */ /* 0x000fe80000010000 */
[----:B------:R-:W-:-:S02]  /*9c90*/  LEA R150, R69, R148, 0x1 ;  /* 0x0000009445967211 */ /* 0x000fc400078e08ff */
[----:B--2---:R-:W-:-:S03]  /*9ca0*/  LEA R44, P1, R52, R167, 0x1 ;  /* 0x000000a7342c7211 */ /* 0x004fc600078208ff */
[C---:B------:R-:W-:Y:S01]  /*9cb0*/  IMAD R152, R69.reuse, 0x2, R150 ;  /* 0x0000000245987824 */ /* 0x040fe200078e0296 */
[----:B------:R-:W-:Y:S02]  /*9cc0*/  LEA R46, P2, R54, R167, 0x1 ;  /* 0x000000a7362e7211 */ /* 0x000fe400078408ff */
[----:B------:R-:W-:Y:S01]  /*9cd0*/  LEA.HI.X.SX32 R45, R52, R171, 0x1, P1 ;  /* 0x000000ab342d7211 */ /* 0x000fe200008f0eff */
[C---:B------:R-:W-:Y:S01]  /*9ce0*/  IMAD R154, R69.reuse, 0x2, R152 ;  /* 0x00000002459a7824 */ /* 0x040fe200078e0298 */
[-C--:B---3--:R-:W-:Y:S02]  /*9cf0*/  LEA R50, P0, R56, R167.reuse, 0x1 ;  /* 0x000000a738327211 */ /* 0x088fe400078008ff */
[----:B------:R-:W-:Y:S01]  /*9d00*/  LEA R52, P1, R58, R167, 0x1 ;  /* 0x000000a73a347211 */ /* 0x000fe200078208ff */
[C---:B------:R-:W-:Y:S01]  /*9d10*/  IMAD R156, R69.reuse, 0x2, R154 ;  /* 0x00000002459c7824 */ /* 0x040fe200078e029a */
[----:B------:R-:W-:Y:S02]  /*9d20*/  LEA.HI.X.SX32 R47, R54, R171, 0x1, P2 ;  /* 0x000000ab362f7211 */ /* 0x000fe400010f0eff */
[----:B------:R-:W-:Y:S01]  /*9d30*/  LEA R48, P2, R60, R167, 0x1 ;  /* 0x000000a73c307211 */ /* 0x000fe200078408ff */
[----:B------:R-:W-:Y:S01]  /*9d40*/  IMAD R158, R69, 0x2, R156 ;  /* 0x00000002459e7824 */ /* 0x000fe200078e029c */
[----:B------:R-:W-:-:S02]  /*9d50*/  LEA.HI.X.SX32 R51, R56, R171, 0x1, P0 ;  /* 0x000000ab38337211 */ /* 0x000fc400000f0eff */
[----:B------:R-:W-:Y:S01]  /*9d60*/  LEA.HI.X.SX32 R53, R58, R171, 0x1, P1 ;  /* 0x000000ab3a357211 */ /* 0x000fe200008f0eff */
[C---:B------:R-:W-:Y:S01]  /*9d70*/  IMAD R160, R69.reuse, 0x2, R158 ;  /* 0x0000000245a07824 */ /* 0x040fe200078e029e */
[-C--:B------:R-:W-:Y:S01]  /*9d80*/  LEA R54, P0, R62, R167.reuse, 0x1 ;  /* 0x000000a73e367211 */ /* 0x080fe200078008ff */
[----:B------:R-:W2:Y:S01]  /*9d90*/  LDS.128 R28, [R81] ;  /* 0x00000000511c7984 */ /* 0x000ea20000000c00 */
[----:B------:R-:W-:Y:S01]  /*9da0*/  LEA R56, P1, R64, R167, 0x1 ;  /* 0x000000a740387211 */ /* 0x000fe200078208ff */
[C---:B------:R-:W-:Y:S01]  /*9db0*/  IMAD R162, R69.reuse, 0x2, R160 ;  /* 0x0000000245a27824 */ /* 0x040fe200078e02a0 */
[----:B------:R-:W-:Y:S01]  /*9dc0*/  LEA.HI.X.SX32 R49, R60, R171, 0x1, P2 ;  /* 0x000000ab3c317211 */ /* 0x000fe200010f0eff */
[----:B------:R-:W3:Y:S01]  /*9dd0*/  LDS.128 R32, [R81+0x1000] ;  /* 0x0010000051207984 */ /* 0x000ee20000000c00 */
[----:B------:R-:W-:Y:S01]  /*9de0*/  BAR.SYNC.DEFER_BLOCKING 0x0 ;  /* 0x0000000000007b1d */ /* 0x000fe20000010000 */
[----:B------:R-:W-:Y:S01]  /*9df0*/  LEA R58, P2, R66, R167, 0x1 ;  /* 0x000000a7423a7211 */ /* 0x000fe200078408ff */
[----:B------:R-:W-:Y:S01]  /*9e00*/  IMAD R164, R69, 0x2, R162 ;  /* 0x0000000245a47824 */ /* 0x000fe200078e02a2 */
[----:B------:R-:W-:-:S02]  /*9e10*/  LEA.HI.X.SX32 R55, R62, R171, 0x1, P0 ;  /* 0x000000ab3e377211 */ /* 0x000fc400000f0eff */
[----:B------:R-:W-:Y:S01]  /*9e20*/  LEA.HI.X.SX32 R57, R64, R171, 0x1, P1 ;  /* 0x000000ab40397211 */ /* 0x000fe200008f0eff */
[C---:B------:R-:W-:Y:S01]  /*9e30*/  IMAD R166, R69.reuse, 0x2, R164 ;  /* 0x0000000245a67824 */ /* 0x040fe200078e02a4 */
[-C--:B------:R-:W-:Y:S02]  /*9e40*/  LEA R60, P0, R70, R167.reuse, 0x1 ;  /* 0x000000a7463c7211 */ /* 0x080fe400078008ff */
[----:B------:R-:W-:Y:S01]  /*9e50*/  LEA R62, P1, R82, R167, 0x1 ;  /* 0x000000a7523e7211 */ /* 0x000fe200078208ff */
[C---:B------:R-:W-:Y:S01]  /*9e60*/  IMAD R168, R69.reuse, 0x2, R166 ;  /* 0x0000000245a87824 */ /* 0x040fe200078e02a6 */
[----:B------:R-:W-:Y:S02]  /*9e70*/  LEA.HI.X.SX32 R59, R66, R171, 0x1, P2 ;  /* 0x000000ab423b7211 */ /* 0x000fe400010f0eff */
[----:B------:R-:W-:Y:S01]  /*9e80*/  LEA R64, P2, R84, R167, 0x1 ;  /* 0x000000a754407211 */ /* 0x000fe200078408ff */
[----:B------:R-:W-:Y:S01]  /*9e90*/  IMAD R170, R69, 0x2, R168 ;  /* 0x0000000245aa7824 */ /* 0x000fe200078e02a8 */
[----:B------:R-:W-:-:S02]  /*9ea0*/  LEA.HI.X.SX32 R61, R70, R171, 0x1, P0 ;  /* 0x000000ab463d7211 */ /* 0x000fc400000f0eff */
[----:B------:R-:W-:Y:S01]  /*9eb0*/  LEA.HI.X.SX32 R63, R82, R171, 0x1, P1 ;  /* 0x000000ab523f7211 */ /* 0x000fe200008f0eff */
[----:B------:R-:W-:Y:S01]  /*9ec0*/  IMAD R172, R69, 0x2, R170 ;  /* 0x0000000245ac7824 */ /* 0x000fe200078e02aa */
[----:B------:R-:W-:Y:S02]  /*9ed0*/  LEA R70, P1, R88, R167, 0x1 ;  /* 0x000000a758467211 */ /* 0x000fe400078208ff */
[----:B------:R-:W-:Y:S02]  /*9ee0*/  LEA.HI.X.SX32 R65, R84, R171, 0x1, P2 ;  /* 0x000000ab54417211 */ /* 0x000fe400010f0eff */
[----:B------:R-:W-:Y:S01]  /*9ef0*/  LEA R66, P2, R90, R167, 0x1 ;  /* 0x000000a75a427211 */ /* 0x000fe200078408ff */
[----:B------:R-:W-:Y:S01]  /*9f00*/  STS.128 [R80], R20 ;  /* 0x0000001450007388 */ /* 0x000fe20000000c00 */
[----:B------:R-:W-:Y:S02]  /*9f10*/  LEA.HI.X.SX32 R71, R88, R171, 0x1, P1 ;  /* 0x000000ab58477211 */ /* 0x000fe400008f0eff */
[-C--:B------:R-:W-:Y:S01]  /*9f20*/  LEA R72, P0, R86, R167.reuse, 0x1 ;  /* 0x000000a756487211 */ /* 0x080fe200078008ff */
[----:B------:R-:W-:Y:S01]  /*9f30*/  STS.128 [R80+0x800], R24 ;  /* 0x0008001850007388 */ /* 0x000fe20000000c00 */
[----:B------:R-:W-:Y:S01]  /*9f40*/  BAR.SYNC.DEFER_BLOCKING 0x0 ;  /* 0x0000000000007b1d */ /* 0x000fe20000010000 */
[----:B------:R-:W-:-:S02]  /*9f50*/  LEA R76, P1, R94, R167, 0x1 ;  /* 0x000000a75e4c7211 */ /* 0x000fc400078208ff */
[-C--:B------:R-:W-:Y:S02]  /*9f60*/  LEA.HI.X.SX32 R67, R90, R171.reuse, 0x1, P2 ;  /* 0x000000ab5a437211 */ /* 0x080fe400010f0eff */
[----:B------:R-:W-:Y:S02]  /*9f70*/  LEA.HI.X.SX32 R73, R86, R171, 0x1, P0 ;  /* 0x000000ab56497211 */ /* 0x000fe400000f0eff */
[----:B------:R-:W-:Y:S02]  /*9f80*/  LEA R74, P2, R96, R167, 0x1 ;  /* 0x000000a7604a7211 */ /* 0x000fe400078408ff */
[----:B------:R-:W-:Y:S02]  /*9f90*/  LEA.HI.X.SX32 R77, R94, R171, 0x1, P1 ;  /* 0x000000ab5e4d7211 */ /* 0x000fe400008f0eff */
[-C--:B------:R-:W-:Y:S02]  /*9fa0*/  LEA R78, P0, R92, R167.reuse, 0x1 ;  /* 0x000000a75c4e7211 */ /* 0x080fe400078008ff */
[----:B------:R-:W-:-:S02]  /*9fb0*/  LEA R86, P1, R100, R167, 0x1 ;  /* 0x000000a764567211 */ /* 0x000fc400078208ff */
[-C--:B------:R-:W-:Y:S02]  /*9fc0*/  LEA.HI.X.SX32 R75, R96, R171.reuse, 0x1, P2 ;  /* 0x000000ab604b7211 */ /* 0x080fe400010f0eff */
[----:B------:R-:W-:Y:S02]  /*9fd0*/  LEA.HI.X.SX32 R79, R92, R171, 0x1, P0 ;  /* 0x000000ab5c4f7211 */ /* 0x000fe400000f0eff */
[----:B------:R-:W-:Y:S02]  /*9fe0*/  LEA R84, P2, R102, R167, 0x1 ;  /* 0x000000a766547211 */ /* 0x000fe400078408ff */
[----:B------:R-:W-:Y:S02]  /*9ff0*/  LEA.HI.X.SX32 R87, R100, R171, 0x1, P1 ;  /* 0x000000ab64577211 */ /* 0x000fe400008f0eff */
[-C--:B------:R-:W-:Y:S01]  /*a000*/  LEA R82, P0, R98, R167.reuse, 0x1 ;  /* 0x000000a762527211 */ /* 0x080fe200078008ff */
[----:B------:R-:W4:Y:S01]  /*a010*/  LDS.128 R20, [R81] ;  /* 0x0000000051147984 */ /* 0x000f220000000c00 */
[----:B------:R-:W-:-:S02]  /*a020*/  LEA R88, P1, R106, R167, 0x1 ;  /* 0x000000a76a587211 */ /* 0x000fc400078208ff */
[-C--:B------:R-:W-:Y:S01]  /*a030*/  LEA.HI.X.SX32 R85, R102, R171.reuse, 0x1, P2 ;  /* 0x000000ab66557211 */ /* 0x080fe200010f0eff */
[----:B0-----:R0:W-:Y:S01]  /*a040*/  STG.E.U16 desc[UR16][R36.64], R16 ;  /* 0x0000001024007986 */ /* 0x0011e2000c101510 */
        /* <DEDUP_REMOVED lines=39> */
[----:B------:R-:W-:Y:S02]  /*a2c0*/  LEA R134, P1, R148, R167, 0x1 ;  /* 0x000000a794867211 */ /* 0x000fe400078208ff */
[----:B------:R-:W-:-:S02]  /*a2d0*/  LEA.HI.X.SX32 R127, R144, R171, 0x1, P2 ;  /* 0x000000ab907f7211 */ /* 0x000fc400010f0eff */
[-C--:B------:R-:W-:Y:S02]  /*a2e0*/  LEA R124, P0, R140, R167.reuse, 0x1 ;  /* 0x000000a78c7c7211 */ /* 0x080fe400078008ff */
[----:B------:R-:W-:Y:S02]  /*a2f0*/  LEA R132, P2, R150, R167, 0x1 ;  /* 0x000000a796847211 */ /* 0x000fe400078408ff */
[----:B------:R-:W-:Y:S02]  /*a300*/  LEA.HI.X.SX32 R135, R148, R171, 0x1, P1 ;  /* 0x000000ab94877211 */ /* 0x000fe400008f0eff */
[----:B------:R-:W-:Y:S02]  /*a310*/  LEA R138, P1, R154, R167, 0x1 ;  /* 0x000000a79a8a7211 */ /* 0x000fe400078208ff */
[-C--:B------:R-:W-:Y:S02]  /*a320*/  LEA.HI.X.SX32 R125, R140, R171.reuse, 0x1, P0 ;  /* 0x000000ab8c7d7211 */ /* 0x080fe400000f0eff */
[----:B------:R-:W-:-:S02]  /*a330*/  LEA.HI.X.SX32 R133, R150, R171, 0x1, P2 ;  /* 0x000000ab96857211 */ /* 0x000fc400010f0eff */
[----:B------:R-:W-:Y:S02]  /*a340*/  LEA R140, P2, R156, R167, 0x1 ;  /* 0x000000a79c8c7211 */ /* 0x000fe400078408ff */
[----:B------:R-:W-:Y:S02]  /*a350*/  LEA.HI.X.SX32 R139, R154, R171, 0x1, P1 ;  /* 0x000000ab9a8b7211 */ /* 0x000fe400008f0eff */
[----:B------:R-:W-:Y:S02]  /*a360*/  LEA R144, P1, R160, R167, 0x1 ;  /* 0x000000a7a0907211 */ /* 0x000fe400078208ff */
[----:B------:R-:W-:Y:S02]  /*a370*/  LEA.HI.X.SX32 R141, R156, R171, 0x1, P2 ;  /* 0x000000ab9c8d7211 */ /* 0x000fe400010f0eff */
[----:B------:R-:W-:Y:S02]  /*a380*/  LEA R142, P2, R162, R167, 0x1 ;  /* 0x000000a7a28e7211 */ /* 0x000fe400078408ff */
[----:B------:R-:W-:Y:S01]  /*a390*/  LEA.HI.X.SX32 R145, R160, R171, 0x1, P1 ;  /* 0x000000aba0917211 */ /* 0x000fe200008f0eff */
[----:B------:R-:W-:Y:S01]  /*a3a0*/  IMAD R160, R69, 0x2, R172 ;  /* 0x0000000245a07824 */ /* 0x000fe200078e02ac */
[----:B------:R-:W-:-:S02]  /*a3b0*/  LEA R130, P0, R146, R167, 0x1 ;  /* 0x000000a792827211 */ /* 0x000fc400078008ff */
[----:B------:R-:W-:Y:S01]  /*a3c0*/  LEA.HI.X.SX32 R143, R162, R171, 0x1, P2 ;  /* 0x000000aba28f7211 */ /* 0x000fe200010f0eff */
[C---:B------:R-:W-:Y:S01]  /*a3d0*/  IMAD R174, R69.reuse, 0x2, R160 ;  /* 0x0000000245ae7824 */ /* 0x040fe200078e02a0 */
[----:B------:R-:W-:Y:S02]  /*a3e0*/  LEA R148, P2, R168, R167, 0x1 ;  /* 0x000000a7a8947211 */ /* 0x000fe400078408ff */
[----:B------:R-:W-:Y:S02]  /*a3f0*/  LEA.HI.X.SX32 R131, R146, R171, 0x1, P0 ;  /* 0x000000ab92837211 */ /* 0x000fe400000f0eff */
[----:B------:R-:W-:Y:S02]  /*a400*/  LEA R136, P0, R152, R167, 0x1 ;  /* 0x000000a798887211 */ /* 0x000fe400078008ff */
[----:B------:R-:W-:Y:S02]  /*a410*/  LEA.HI.X.SX32 R149, R168, R171, 0x1, P2 ;  /* 0x000000aba8957211 */ /* 0x000fe400010f0eff */
[----:B------:R-:W-:-:S02]  /*a420*/  LEA R168, R69, R174, 0x1 ;  /* 0x000000ae45a87211 */ /* 0x000fc400078e08ff */
[----:B------:R-:W-:Y:S02]  /*a430*/  LEA.HI.X.SX32 R137, R152, R171, 0x1, P0 ;  /* 0x000000ab98897211 */ /* 0x000fe400000f0eff */
[-C--:B------:R-:W-:Y:S01]  /*a440*/  LEA R146, P0, R158, R167.reuse, 0x1 ;  /* 0x000000a79e927211 */ /* 0x080fe200078008ff */
[C---:B------:R-:W-:Y:S01]  /*a450*/  IMAD R176, R69.reuse, 0x2, R168 ;  /* 0x0000000245b07824 */ /* 0x040fe200078e02a8 */
[----:B------:R-:W-:Y:S02]  /*a460*/  LEA R150, P1, R166, R167, 0x1 ;  /* 0x000000a7a6967211 */ /* 0x000fe400078208ff */
[----:B------:R-:W-:Y:S01]  /*a470*/  LEA.HI.X.SX32 R147, R158, R171, 0x1, P0 ;  /* 0x000000ab9e937211 */ /* 0x000fe200000f0eff */
[----:B------:R-:W-:Y:S01]  /*a480*/  IMAD R69, R69, 0x2, R176 ;  /* 0x0000000245457824 */ /* 0x000fe200078e02b0 */
[----:B------:R-:W-:Y:S02]  /*a490*/  LEA R152, P0, R164, R167, 0x1 ;  /* 0x000000a7a4987211 */ /* 0x000fe400078008ff */
[----:B------:R-:W-:-:S02]  /*a4a0*/  LEA.HI.X.SX32 R151, R166, R171, 0x1, P1 ;  /* 0x000000aba6977211 */ /* 0x000fc400008f0eff */
[----:B------:R-:W-:Y:S02]  /*a4b0*/  LEA.HI.X.SX32 R153, R164, R171, 0x1, P0 ;  /* 0x000000aba4997211 */ /* 0x000fe400000f0eff */
[-C--:B------:R-:W-:Y:S02]  /*a4c0*/  LEA R154, P0, R170, R167.reuse, 0x1 ;  /* 0x000000a7aa9a7211 */ /* 0x080fe400078008ff */
[-C--:B------:R-:W-:Y:S02]  /*a4d0*/  LEA R158, P1, R172, R167.reuse, 0x1 ;  /* 0x000000a7ac9e7211 */ /* 0x080fe400078208ff */
[-C--:B------:R-:W-:Y:S02]  /*a4e0*/  LEA R156, P2, R160, R167.reuse, 0x1 ;  /* 0x000000a7a09c7211 */ /* 0x080fe400078408ff */
[----:B------:R-:W-:Y:S02]  /*a4f0*/  LEA R166, P3, R69, R167, 0x1 ;  /* 0x000000a745a67211 */ /* 0x000fe400078608ff */
[----:B------:R-:W-:-:S02]  /*a500*/  LEA.HI.X.SX32 R155, R170, R171, 0x1, P0 ;  /* 0x000000abaa9b7211 */ /* 0x000fc400000f0eff */
[-C--:B------:R-:W-:Y:S02]  /*a510*/  LEA.HI.X.SX32 R159, R172, R171.reuse, 0x1, P1 ;  /* 0x000000abac9f7211 */ /* 0x080fe400008f0eff */
[----:B------:R-:W-:Y:S02]  /*a520*/  LEA.HI.X.SX32 R157, R160, R171, 0x1, P2 ;  /* 0x000000aba09d7211 */ /* 0x000fe400010f0eff */
[-C--:B------:R-:W-:Y:S02]  /*a530*/  LEA R164, P0, R174, R167.reuse, 0x1 ;  /* 0x000000a7aea47211 */ /* 0x080fe400078008ff */
[-C--:B------:R-:W-:Y:S02]  /*a540*/  LEA R160, P1, R168, R167.reuse, 0x1 ;  /* 0x000000a7a8a07211 */ /* 0x080fe400078208ff */
[----:B------:R-:W-:Y:S02]  /*a550*/  LEA R162, P2, R176, R167, 0x1 ;  /* 0x000000a7b0a27211 */ /* 0x000fe400078408ff */
[----:B------:R-:W-:-:S02]  /*a560*/  LEA.HI.X.SX32 R167, R69, R171, 0x1, P3 ;  /* 0x000000ab45a77211 */ /* 0x000fc400018f0eff */
[----:B------:R-:W-:Y:S02]  /*a570*/  PRMT R69, R16, 0x7632, R69 ;  /* 0x0000763210457816 */ /* 0x000fe40000000045 */
[----:B0-----:R-:W-:Y:S02]  /*a580*/  PRMT R37, R17, 0x7632, R37 ;  /* 0x0000763211257816 */ /* 0x001fe40000000025 */
[----:B-1----:R-:W-:Y:S01]  /*a590*/  PRMT R27, R8, 0x7632, R27 ;  /* 0x00007632081b7816 */ /* 0x002fe2000000001b */
[----:B------:R0:W-:Y:S01]  /*a5a0*/  STG.E.U16 desc[UR16][R38.64], R69 ;  /* 0x0000004526007986 */ /* 0x0001e2000c101510 */
[----:B------:R-:W-:Y:S02]  /*a5b0*/  PRMT R16, R9, 0x7632, R16 ;  /* 0x0000763209107816 */ /* 0x000fe40000000010 */
[----:B------:R-:W-:Y:S01]  /*a5c0*/  PRMT R36, R11, 0x7632, R36 ;  /* 0x000076320b247816 */ /* 0x000fe20000000024 */
[----:B------:R1:W-:Y:S01]  /*a5d0*/  STG.E.U16 desc[UR16][R40.64], R17 ;  /* 0x0000001128007986 */ /* 0x0003e2000c101510 */
[----:B------:R-:W-:-:S02]  /*a5e0*/  LEA.HI.X.SX32 R165, R174, R171, 0x1, P0 ;  /* 0x000000abaea57211 */ /* 0x000fc400000f0eff */
[-C--:B------:R-:W-:Y:S01]  /*a5f0*/  LEA.HI.X.SX32 R161, R168, R171.reuse, 0x1, P1 ;  /* 0x000000aba8a17211 */ /* 0x080fe200008f0eff */
[----:B------:R5:W-:Y:S01]  /*a600*/  STG.E.U16 desc[UR16][R42.64], R37 ;  /* 0x000000252a007986 */ /* 0x000be2000c101510 */
[----:B------:R-:W-:Y:S02]  /*a610*/  LEA.HI.X.SX32 R163, R176, R171, 0x1, P2 ;  /* 0x000000abb0a37211 */ /* 0x000fe400010f0eff */
[----:B------:R-:W-:Y:S01]  /*a620*/  ISETP.GE.U32.AND P0, PT, R0, 0x80, PT ;  /* 0x000000800000780c */ /* 0x000fe20003f06070 */
[----:B------:R4:W-:Y:S01]  /*a630*/  STG.E.U16 desc[UR16][R44.64], R18 ;  /* 0x000000122c007986 */ /* 0x0009e2000c101510 */
[----:B0-----:R-:W-:Y:S02]  /*a640*/  PRMT R39, R18, 0x7632, R39 ;  /* 0x0000763212277816 */ /* 0x001fe40000000027 */
[----:B--2---:R-:W-:Y:S02]  /*a650*/  PRMT R38, R29, 0x7632, R38 ;  /* 0x000076321d267816 */ /* 0x004fe40000000026 */
[----:B-1----:R-:W-:Y:S01]  /*a660*/  PRMT R41, R19, 0x7632, R41 ;  /* 0x0000763213297816 */ /* 0x002fe20000000029 */
[----:B------:R0:W-:Y:S01]  /*a670*/  STG.E.U16 desc[UR16][R46.64], R39 ;  /* 0x000000272e007986 */ /* 0x0001e2000c101510 */
[----:B------:R-:W-:-:S02]  /*a680*/  PRMT R17, R10, 0x7632, R17 ;  /* 0x000076320a117816 */ /* 0x000fc40000000011 */
[----:B-----5:R-:W-:Y:S01]  /*a690*/  PRMT R42, R31, 0x7632, R42 ;  /* 0x000076321f2a7816 */ /* 0x020fe2000000002a */
[----:B------:R1:W-:Y:S01]  /*a6a0*/  STG.E.U16 desc[UR16][R50.64], R19 ;  /* 0x0000001332007986 */ /* 0x0003e2000c101510 */
[----:B---3--:R-:W-:Y:S02]  /*a6b0*/  PRMT R69, R32, 0x7632, R69 ;  /* 0x0000763220457816 */ /* 0x008fe40000000045 */
[----:B----4-:R-:W-:Y:S01]  /*a6c0*/  PRMT R44, R20, 0x7632, R44 ;  /* 0x00007632142c7816 */ /* 0x010fe2000000002c */
[----:B------:R2:W-:Y:S04]  /*a6d0*/  STG.E.U16 desc[UR16][R52.64], R41 ;  /* 0x0000002934007986 */ /* 0x0005e8000c101510 */
[----:B------:R3:W-:Y:S01]  /*a6e0*/  STG.E.U16 desc[UR16][R48.64], R8 ;  /* 0x0000000830007986 */ /* 0x0007e2000c101510 */
[----:B0-----:R-:W-:-:S03]  /*a6f0*/  PRMT R47, R22, 0x7632, R47 ;  /* 0x00007632162f7816 */ /* 0x001fc6000000002f */
[----:B------:R0:W-:Y:S01]  /*a700*/  STG.E.U16 desc[UR16][R54.64], R27 ;  /* 0x0000001b36007986 */ /* 0x0001e2000c101510 */
[----:B-1----:R-:W-:-:S03]  /*a710*/  PRMT R51, R23, 0x7632, R51 ;  /* 0x0000763217337816 */ /* 0x002fc60000000033 */
[----:B------:R1:W-:Y:S01]  /*a720*/  STG.E.U16 desc[UR16][R56.64], R9 ;  /* 0x0000000938007986 */ /* 0x0003e2000c101510 */
[----:B--2---:R-:W-:Y:S02]  /*a730*/  PRMT R41, R30, 0x7632, R41 ;  /* 0x000076321e297816 */ /* 0x004fe40000000029 */
[----:B------:R-:W-:Y:S01]  /*a740*/  PRMT R53, R4, 0x7632, R53 ;  /* 0x0000763204357816 */ /* 0x000fe20000000035 */
[----:B------:R-:W-:Y:S01]  /*a750*/  STG.E.U16 desc[UR16][R58.64], R16 ;  /* 0x000000103a007986 */ /* 0x000fe2000c101510 */
[----:B---3--:R-:W-:Y:S02]  /*a760*/  PRMT R8, R28, 0x7632, R8 ;  /* 0x000076321c087816 */ /* 0x008fe40000000008 */
[----:B------:R-:W-:Y:S01]  /*a770*/  PRMT R49, R21, 0x7632, R49 ;  /* 0x0000763215317816 */ /* 0x000fe20000000031 */
[----:B------:R2:W-:Y:S01]  /*a780*/  STG.E.U16 desc[UR16][R60.64], R10 ;  /* 0x0000000a3c007986 */ /* 0x0005e2000c101510 */
[----:B0-----:R-:W-:-:S03]  /*a790*/  PRMT R54, R5, 0x7632, R54 ;  /* 0x0000763205367816 */ /* 0x001fc60000000036 */
[----:B------:R-:W-:Y:S01]  /*a7a0*/  STG.E.U16 desc[UR16][R62.64], R17 ;  /* 0x000000113e007986 */ /* 0x000fe2000c101510 */
[----:B-1----:R-:W-:-:S03]  /*a7b0*/  PRMT R56, R6, 0x7632, R56 ;  /* 0x0000763206387816 */ /* 0x002fc60000000038 */
[----:B------:R0:W-:Y:S04]  /*a7c0*/  STG.E.U16 desc[UR16][R64.64], R11 ;  /* 0x0000000b40007986 */ /* 0x0001e8000c101510 */
[----:B------:R1:W-:Y:S01]  /*a7d0*/  STG.E.U16 desc[UR16][R72.64], R36 ;  /* 0x0000002448007986 */ /* 0x0003e2000c101510 */
[----:B--2---:R-:W-:Y:S02]  /*a7e0*/  PRMT R61, R7, 0x7632, R61 ;  /* 0x00007632073d7816 */ /* 0x004fe4000000003d */
[----:B------:R-:W-:Y:S01]  /*a7f0*/  PRMT R60, R12, 0x7632, R60 ;  /* 0x000076320c3c7816 */ /* 0x000fe2000000003c */
[----:B------:R2:W-:Y:S04]  /*a800*/  STG.E.U16 desc[UR16][R70.64], R28 ;  /* 0x0000001c46007986 */ /* 0x0005e8000c101510 */
[----:B------:R3:W-:Y:S01]  /*a810*/  STG.E.U16 desc[UR16][R66.64], R8 ;  /* 0x0000000842007986 */ /* 0x0007e2000c101510 */
[----:B0-----:R-:W-:-:S02]  /*a820*/  PRMT R64, R13, 0x7632, R64 ;  /* 0x000076320d407816 */ /* 0x001fc40000000040 */
[----:B------:R-:W-:Y:S01]  /*a830*/  PRMT R65, R14, 0x7632, R65 ;  /* 0x000076320e417816 */ /* 0x000fe20000000041 */
[----:B------:R-:W-:Y:S01]  /*a840*/  STG.E.U16 desc[UR16][R78.64], R29 ;  /* 0x0000001d4e007986 */ /* 0x000fe2000c101510 */
[----:B-1----:R-:W-:-:S03]  /*a850*/  PRMT R73, R33, 0x7632, R73 ;  /* 0x0000763221497816 */ /* 0x002fc60000000049 */
[----:B------:R-:W-:Y:S01]  /*a860*/  STG.E.U16 desc[UR16][R76.64], R38 ;  /* 0x000000264c007986 */ /* 0x000fe2000c101510 */
[----:B--2---:R-:W-:-:S03]  /*a870*/  PRMT R71, R34, 0x7632, R71 ;  /* 0x0000763222477816 */ /* 0x004fc60000000047 */
[----:B------:R0:W-:Y:S01]  /*a880*/  STG.E.U16 desc[UR16][R74.64], R30 ;  /* 0x0000001e4a007986 */ /* 0x0001e2000c101510 */
[----:B---3--:R-:W-:-:S03]  /*a890*/  PRMT R66, R15, 0x7632, R66 ;  /* 0x000076320f427816 */ /* 0x008fc60000000042 */
[----:B------:R-:W-:Y:S04]  /*a8a0*/  STG.E.U16 desc[UR16][R82.64], R41 ;  /* 0x0000002952007986 */ /* 0x000fe8000c101510 */
[----:B------:R-:W1:Y:S04]  /*a8b0*/  LDS.128 R80, [R81+0x1000] ;  /* 0x0010000051507984 */ /* 0x000e680000000c00 */
[----:B------:R-:W-:Y:S01]  /*a8c0*/  STG.E.U16 desc[UR16][R86.64], R31 ;  /* 0x0000001f56007986 */ /* 0x000fe2000c101510 */
[----:B0-----:R-:W-:-:S03]  /*a8d0*/  PRMT R75, R35, 0x7632, R75 ;  /* 0x00007632234b7816 */ /* 0x001fc6000000004b */
[----:B------:R-:W-:Y:S04]  /*a8e0*/  STG.E.U16 desc[UR16][R84.64], R42 ;  /* 0x0000002a54007986 */ /* 0x000fe8000c101510 */
[----:B------:R-:W-:Y:S04]  /*a8f0*/  STG.E.U16 desc[UR16][R92.64], R20 ;  /* 0x000000145c007986 */ /* 0x000fe8000c101510 */
[----:B------:R-:W-:Y:S04]  /*a900*/  STG.E.U16 desc[UR16][R88.64], R44 ;  /* 0x0000002c58007986 */ /* 0x000fe8000c101510 */
[----:B------:R-:W-:Y:S04]  /*a910*/  STG.E.U16 desc[UR16][R90.64], R21 ;  /* 0x000000155a007986 */ /* 0x000fe8000c101510 */
[----:B------:R-:W-:Y:S04]  /*a920*/  STG.E.U16 desc[UR16][R98.64], R49 ;  /* 0x0000003162007986 */ /* 0x000fe8000c101510 */
[----:B------:R-:W-:Y:S04]  /*a930*/  STG.E.U16 desc[UR16][R96.64], R22 ;  /* 0x0000001660007986 */ /* 0x000fe8000c101510 */
[----:B------:R-:W-:Y:S04]  /*a940*/  STG.E.U16 desc[UR16][R94.64], R47 ;  /* 0x0000002f5e007986 */ /* 0x000fe8000c101510 */
[----:B------:R-:W-:Y:S04]  /*a950*/  STG.E.U16 desc[UR16][R104.64], R23 ;  /* 0x0000001768007986 */ /* 0x000fe8000c101510 */
[----:B------:R-:W-:Y:S01]  /*a960*/  STG.E.U16 desc[UR16][R102.64], R51 ;  /* 0x0000003366007986 */ /* 0x000fe2000c101510 */
[----:B-1----:R-:W-:-:S02]  /*a970*/  PRMT R77, R80, 0x7632, R77 ;  /* 0x00007632504d7816 */ /* 0x002fc4000000004d */
[----:B------:R-:W-:Y:S01]  /*a980*/  PRMT R78, R81, 0x7632, R78 ;  /* 0x00007632514e7816 */ /* 0x000fe2000000004e */
[----:B------:R0:W-:Y:S01]  /*a990*/  STG.E.U16 desc[UR16][R100.64], R4 ;  /* 0x0000000464007986 */ /* 0x0001e2000c101510 */
[----:B------:R-:W-:-:S03]  /*a9a0*/  PRMT R8, R83, 0x7632, R8 ;  /* 0x0000763253087816 */ /* 0x000fc60000000008 */
[----:B------:R-:W-:Y:S04]  /*a9b0*/  STG.E.U16 desc[UR16][R106.64], R53 ;  /* 0x000000356a007986 */ /* 0x000fe8000c101510 */
[----:B------:R1:W-:Y:S04]  /*a9c0*/  STG.E.U16 desc[UR16][R110.64], R5 ;  /* 0x000000056e007986 */ /* 0x0003e8000c101510 */
[----:B------:R-:W-:Y:S01]  /*a9d0*/  STG.E.U16 desc[UR16][R108.64], R54 ;  /* 0x000000366c007986 */ /* 0x000fe2000c101510 */
[----:B0-----:R-:W-:-:S03]  /*a9e0*/  PRMT R4, R82, 0x7632, R4 ;  /* 0x0000763252047816 */ /* 0x001fc60000000004 */
[----:B------:R-:W-:Y:S04]  /*a9f0*/  STG.E.U16 desc[UR16][R116.64], R6 ;  /* 0x0000000674007986 */ /* 0x000fe8000c101510 */
[----:B------:R-:W-:Y:S01]  /*aa00*/  STG.E.U16 desc[UR16][R112.64], R56 ;  /* 0x0000003870007986 */ /* 0x000fe2000c101510 */
[C---:B-1----:R-:W-:Y:S02]  /*aa10*/  IMAD.SHL.U32 R5, R2.reuse, 0x4, RZ ;  /* 0x0000000402057824 */ /* 0x042fe400078e00ff */
[----:B------:R-:W-:Y:S01]  /*aa20*/  IMAD.HI R2, R2, 0x4, RZ ;  /* 0x0000000402027827 */ /* 0x000fe200078e02ff */
[----:B------:R0:W-:Y:S04]  /*aa30*/  STG.E.U16 desc[UR16][R114.64], R7 ;  /* 0x0000000772007986 */ /* 0x0001e8000c101510 */
[----:B------:R-:W-:Y:S04]  /*aa40*/  STG.E.U16 desc[UR16][R122.64], R61 ;  /* 0x0000003d7a007986 */ /* 0x000fe8000c101510 */
[----:B------:R-:W-:Y:S04]  /*aa50*/  STG.E.U16 desc[UR16][R118.64], R12 ;  /* 0x0000000c76007986 */ /* 0x000fe8000c101510 */
[----:B------:R-:W-:Y:S01]  /*aa60*/  STG.E.U16 desc[UR16][R120.64], R60 ;  /* 0x0000003c78007986 */ /* 0x000fe2000c101510 */
[----:B0-----:R-:W0:Y:S03]  /*aa70*/  LDC.64 R6, c[0x0][0x3a0] ;  /* 0x0000e800ff067b82 */ /* 0x001e260000000a00 */
        /* <DEDUP_REMOVED lines=19> */
[----:B------:R0:W-:Y:S04]  /*abb0*/  STG.E.U16 desc[UR16][R160.64], R4 ;  /* 0x00000004a0007986 */ /* 0x0001e8000c101510 */
[----:B------:R-:W-:Y:S04]  /*abc0*/  STG.E.U16 desc[UR16][R162.64], R83 ;  /* 0x00000053a2007986 */ /* 0x000fe8000c101510 */
[----:B------:R-:W-:Y:S01]  /*abd0*/  STG.E.U16 desc[UR16][R166.64], R8 ;  /* 0x00000008a6007986 */ /* 0x000fe2000c101510 */
[----:B------:R-:W-:Y:S01]  /*abe0*/  BAR.SYNC.DEFER_BLOCKING 0x0 ;  /* 0x0000000000007b1d */ /* 0x000fe20000010000 */
[----:B0-----:R-:W-:-:S04]  /*abf0*/  IADD3 R4, P1, P2, R5, UR6, R6 ;  /* 0x0000000605047c10 */ /* 0x001fc8000fa3e006 */
[----:B------:R-:W-:Y:S01]  /*ac00*/  IADD3.X R5, PT, PT, R2, UR5, R7, P1, P2 ;  /* 0x0000000502057c10 */ /* 0x000fe20008fe4407 */
[----:B------:R-:W-:Y:S02]  /*ac10*/  STSM.16.M88 [R68], R169 ;  /* 0x000000a944007844 */ /* 0x000fe40000000000 */
[----:B------:R-:W-:Y:S06]  /*ac20*/  BAR.SYNC.DEFER_BLOCKING 0x0 ;  /* 0x0000000000007b1d */ /* 0x000fec0000010000 */
[----:B------:R-:W0:Y:S04]  /*ac30*/  LDSM.16.M88 R3, [R3+UR9] ;  /* 0x000000090303783b */ /* 0x000e280008000000 */
[----:B0-----:R0:W-:Y:S01]  /*ac40*/  @!P0 STG.E desc[UR16][R4.64], R3 ;  /* 0x0000000304008986 */ /* 0x0011e2000c101910 */
[----:B------:R-:W-:Y:S06]  /*ac50*/  BAR.SYNC.DEFER_BLOCKING 0x0 ;  /* 0x0000000000007b1d */ /* 0x000fec0000010000 */
[----:B------:R-:W-:Y:S05]  /*ac60*/  BRA.U UP0, `(.L_x_22) ;  /* 0x0000000100a07547 */ /* 0x000fea000b800000 */
[----:B------:R-:W1:Y:S01]  /*ac70*/  S2UR UR5, SR_CgaCtaId ;  /* 0x00000000000579c3 */ /* 0x000e620000008800 */
[----:B------:R-:W-:Y:S01]  /*ac80*/  NOP ;  /* 0x0000000000007918 */ /* 0x000fe20000000000 */
[----:B------:R-:W-:Y:S01]  /*ac90*/  UMOV UR4, 0x50 ;  /* 0x0000005000047882 */ /* 0x000fe20000000000 */
[----:B------:R-:W-:Y:S02]  /*aca0*/  IMAD.U32 R0, RZ, RZ, UR10 ;  /* 0x0000000aff007e24 */ /* 0x000fe4000f8e00ff */
[----:B0-----:R-:W-:Y:S02]  /*acb0*/  IMAD.MOV.U32 R3, RZ, RZ, 0xff ;  /* 0x000000ffff037424 */ /* 0x001fe400078e00ff */
[----:B------:R-:W-:Y:S01]  /*acc0*/  IMAD.MOV.U32 R7, RZ, RZ, 0x1 ;  /* 0x00000001ff077424 */ /* 0x000fe200078e00ff */
[----:B------:R-:W-:-:S04]  /*acd0*/  LOP3.LUT R0, R0, 0xffff, RZ, 0xc0, !PT ;  /* 0x0000ffff00007812 */ /* 0x000fc800078ec0ff */
[----:B------:R-:W-:-:S05]  /*ace0*/  SHF.R.U32.HI R0, RZ, 0x5, R0 ;  /* 0x00000005ff007819 */ /* 0x000fca0000011600 */
[----:B------:R-:W-:Y:S01]  /*acf0*/  VIADD R2, R0, 0x10 ;  /* 0x0000001000027836 */ /* 0x000fe20000000000 */
[----:B------:R-:W-:Y:S01]  /*ad00*/  SHF.L.U32 R0, R3, R0, RZ ;  /* 0x0000000003007219 */ /* 0x000fe200000006ff */
[----:B-1----:R-:W-:-:S03]  /*ad10*/  ULEA UR6, UR5, UR4, 0x18 ;  /* 0x0000000405067291 */ /* 0x002fc6000f8ec0ff */
[----:B------:R-:W-:-:S04]  /*ad20*/  SHF.L.U32 R3, R7, R2, RZ ;  /* 0x0000000207037219 */ /* 0x000fc800000006ff */
[----:B------:R-:W-:Y:S02]  /*ad30*/  LOP3.LUT R0, R3, R0, RZ, 0xfc, !PT ;  /* 0x0000000003007212 */ /* 0x000fe400078efcff */
[----:B------:R-:W0:Y:S02]  /*ad40*/  LDS R5, [UR6] ;  /* 0x00000006ff057984 */ /* 0x000e240008000800 */
[C---:B------:R-:W-:Y:S02]  /*ad50*/  LOP3.LUT R2, R0.reuse, 0xffff, RZ, 0xc0, !PT ;  /* 0x0000ffff00027812 */ /* 0x040fe400078ec0ff */
[----:B0-----:R-:W-:-:S04]  /*ad60*/  LOP3.LUT R3, R0, 0xffff, R5, 0x80, !PT ;  /* 0x0000ffff00037812 */ /* 0x001fc800078e8005 */
[----:B------:R-:W-:-:S13]  /*ad70*/  ISETP.NE.AND P0, PT, R3, R2, PT ;  /* 0x000000020300720c */ /* 0x000fda0003f05270 */
[----:B------:R-:W-:Y:S05]  /*ad80*/  @P0 BRA `(.L_x_23) ;  /* 0x0000000000500947 */ /* 0x000fea0003800000 */
[----:B------:R-:W-:Y:S02]  /*ad90*/  SHF.R.U32.HI R5, RZ, 0x10, R5 ;  /* 0x00000010ff057819 */ /* 0x000fe40000011605 */
[----:B------:R-:W-:-:S04]  /*ada0*/  SHF.R.U32.HI R2, RZ, 0x10, R0 ;  /* 0x00000010ff027819 */ /* 0x000fc80000011600 */
[----:B------:R-:W-:-:S04]  /*adb0*/  LOP3.LUT R5, R5, R2, RZ, 0xc0, !PT ;  /* 0x0000000205057212 */ /* 0x000fc800078ec0ff */
[----:B------:R-:W-:-:S13]  /*adc0*/  ISETP.NE.AND P0, PT, R5, R2, PT ;  /* 0x000000020500720c */ /* 0x000fda0003f05270 */
[----:B------:R-:W-:Y:S05]  /*add0*/  @P0 BRA `(.L_x_24) ;  /* 0x0000000000300947 */ /* 0x000fea0003800000 */
[----:B------:R-:W-:Y:S01]  /*ade0*/  R2UR UR4, R0 ;  /* 0x00000000000472ca */ /* 0x000fe200000e0000 */
[----:B------:R-:W-:Y:S01]  /*adf0*/  VOTEU.ANY UR5, UPT, PT ;  /* 0x0000000000057886 */ /* 0x000fe200038e0100 */
[----:B------:R-:W0:Y:S01]  /*ae00*/  S2R R0, SR_LANEID ;  /* 0x0000000000007919 */ /* 0x000e220000000000 */
[----:B------:R-:W-:-:S10]  /*ae10*/  UFLO.U32 UR5, UR5 ;  /* 0x00000005000572bd */ /* 0x000fd400080e0000 */
[----:B------:R-:W-:-:S06]  /*ae20*/  ULOP3.LUT UR4, URZ, UR4, URZ, 0x33, !UPT ;  /* 0x00000004ff047292 */ /* 0x000fcc000f8e33ff */
[----:B------:R-:W-:-:S04]  /*ae30*/  IMAD.U32 R2, RZ, RZ, UR4 ;  /* 0x00000004ff027e24 */ /* 0x000fc8000f8e00ff */
[----:B------:R-:W1:Y:S02]  /*ae40*/  REDUX UR7, R2 ;  /* 0x00000000020773c4 */ /* 0x000e640000000000 */
[----:B------:R2:W-:Y:S01]  /*ae50*/  UTCATOMSWS.AND URZ, UR4 ;  /* 0x0000000400ff79e3 */ /* 0x0005e20008000000 */
[----:B0-----:R-:W-:Y:S01]  /*ae60*/  ISETP.EQ.U32.AND P0, PT, R0, UR5, PT ;  /* 0x0000000500007c0c */ /* 0x001fe2000bf02070 */
[----:B-1----:R-:W-:-:S12]  /*ae70*/  IMAD.U32 R0, RZ, RZ, UR7 ;  /* 0x00000007ff007e24 */ /* 0x002fd8000f8e00ff */
[----:B------:R2:W-:Y:S01]  /*ae80*/  @P0 ATOMS.AND RZ, [UR6], R0 ;  /* 0x00000000ffff098c */ /* 0x0005e2000a800006 */
[----:B------:R-:W-:Y:S05]  /*ae90*/  BRA `(.L_x_22) ;  /* 0x0000000000147947 */ /* 0x000fea0003800000 */
.L_x_24:
[----:B------:R-:W-:-:S07]  /*aea0*/  MOV R2, 0xaec0 ;  /* 0x0000aec000027802 */ /* 0x000fce0000000f00 */
[----:B------:R-:W-:Y:S05]  /*aeb0*/  CALL.REL.NOINC `($__internal_0_$__cuda_sm10x_tcgen05_guardrail_trap_col_being_dealloced_not_returned_by_alloc) ;  /* 0x0000000000447944 */ /* 0x000fea0003c00000 */
[----:B------:R-:W-:Y:S05]  /*aec0*/  BRA `(.L_x_22) ;  /* 0x0000000000087947 */ /* 0x000fea0003800000 */
.L_x_23:
[----:B------:R-:W-:-:S07]  /*aed0*/  MOV R2, 0xaef0 ;  /* 0x0000aef000027802 */ /* 0x000fce0000000f00 */
[----:B------:R-:W-:Y:S05]  /*aee0*/  CALL.REL.NOINC `($__internal_2_$__cuda_sm10x_tcgen05_guardrail_trap_unallocated_columns_being_dealloced) ;  /* 0x0000000000507944 */ /* 0x000fea0003c00000 */
.L_x_22:
[----:B------:R-:W-:Y:S01]  /*aef0*/  NOP ;  /* 0x0000000000007918 */ /* 0x000fe20000000000 */
[----:B--2---:R-:W-:Y:S05]  /*af00*/  EXIT ;  /* 0x000000000000794d */ /* 0x004fea0003800000 */
.L_x_8:
[----:B------:R-:W1:Y:S02]  /*af10*/  SYNCS.PHASECHK.TRANS64.TRYWAIT P2, [UR9+0xc000], RZ ;  /* 0x00c000ffff0075a7 */ /* 0x000e640008041109 */
[----:B-1----:R-:W-:Y:S05]  /*af20*/  @!P2 BRA `(.L_x_8) ;  /* 0xfffffffc00f8a947 */ /* 0x002fea000383ffff */
[----:B------:R-:W-:Y:S05]  /*af30*/  BRA `(.L_x_7) ;  /* 0xffffff7c00807947 */ /* 0x000fea000383ffff */
.L_x_17:
[----:B------:R-:W1:Y:S02]  /*af40*/  SYNCS.PHASECHK.TRANS64.TRYWAIT P0, [UR9+0x14010], RZ ;  /* 0x014010ffff0075a7 */ /* 0x000e640008001109 */
[----:B-1----:R-:W-:Y:S05]  /*af50*/  @!P0 BRA `(.L_x_17) ;  /* 0xfffffffc00f88947 */ /* 0x002fea000383ffff */
[----:B------:R-:W-:Y:S05]  /*af60*/  BRA `(.L_x_25) ;  /* 0xffffffb000d87947 */ /* 0x000fea000383ffff */
.L_x_18:
[----:B------:R-:W0:Y:S02]  /*af70*/  SYNCS.PHASECHK.TRANS64.TRYWAIT P0, [UR71], R36 ;  /* 0x00000024ff0075a7 */ /* 0x000e240008001147 */
[----:B0-----:R-:W-:Y:S05]  /*af80*/  @!P0 BRA `(.L_x_18) ;  /* 0xfffffffc00f88947 */ /* 0x001fea000383ffff */
[----:B------:R-:W-:Y:S05]  /*af90*/  BRA `(.L_x_26) ;  /* 0xffffffc400e87947 */ /* 0x000fea000383ffff */
.L_x_21:
[----:B------:R-:W0:Y:S02]  /*afa0*/  SYNCS.PHASECHK.TRANS64.TRYWAIT P0, [UR71], R4 ;  /* 0x00000004ff0075a7 */ /* 0x000e240008001147 */
[----:B0-----:R-:W-:Y:S05]  /*afb0*/  @!P0 BRA `(.L_x_21) ;  /* 0xfffffffc00f88947 */ /* 0x001fea000383ffff */
[----:B------:R-:W-:Y:S05]  /*afc0*/  BRA `(.L_x_27) ;  /* 0xffffffd400887947 */ /* 0x000fea000383ffff */
        .weak           $__internal_0_$__cuda_sm10x_tcgen05_guardrail_trap_col_being_dealloced_not_returned_by_alloc
        .type           $__internal_0_$__cuda_sm10x_tcgen05_guardrail_trap_col_being_dealloced_not_returned_by_alloc,@function
        .size           $__internal_0_$__cuda_sm10x_tcgen05_guardrail_trap_col_being_dealloced_not_returned_by_alloc,($__internal_1_$__cuda_sm10x_tcgen05_guardrail_trap_phase_invalid_during_alloc - $__internal_0_$__cuda_sm10x_tcgen05_guardrail_trap_col_being_dealloced_not_returned_by_alloc)
$__internal_0_$__cuda_sm10x_tcgen05_guardrail_trap_col_being_dealloced_not_returned_by_alloc:
[----:B------:R-:W-:Y:S05]  /*afd0*/  BPT.TRAP 0x1 ;  /* 0x000000040000795c */ /* 0x000fea0000300000 */
[----:B------:R-:W-:-:S04]  /*afe0*/  IMAD.MOV.U32 R3, RZ, RZ, 0x0 ;  /* 0x00000000ff037424 */ /* 0x000fc800078e00ff */
[----:B------:R-:W-:Y:S05]  /*aff0*/  RET.REL.NODEC R2 `(attn_fwd) ;  /* 0xffffff5002007950 */ /* 0x000fea0003c3ffff */
        .weak           $__internal_1_$__cuda_sm10x_tcgen05_guardrail_trap_phase_invalid_during_alloc
        .type           $__internal_1_$__cuda_sm10x_tcgen05_guardrail_trap_phase_invalid_during_alloc,@function
        .size           $__internal_1_$__cuda_sm10x_tcgen05_guardrail_trap_phase_invalid_during_alloc,($__internal_2_$__cuda_sm10x_tcgen05_guardrail_trap_unallocated_columns_being_dealloced - $__internal_1_$__cuda_sm10x_tcgen05_guardrail_trap_phase_invalid_during_alloc)
$__internal_1_$__cuda_sm10x_tcgen05_guardrail_trap_phase_invalid_during_alloc:
[----:B------:R-:W-:Y:S05]  /*b000*/  BPT.TRAP 0x1 ;  /* 0x000000040000795c */ /* 0x000fea0000300000 */
[----:B------:R-:W-:-:S04]  /*b010*/  IMAD.MOV.U32 R3, RZ, RZ, 0x0 ;  /* 0x00000000ff037424 */ /* 0x000fc800078e00ff */
[----:B------:R-:W-:Y:S05]  /*b020*/  RET.REL.NODEC R2 `(attn_fwd) ;  /* 0xffffff4c02f47950 */ /* 0x000fea0003c3ffff */
        .weak           $__internal_2_$__cuda_sm10x_tcgen05_guardrail_trap_unallocated_columns_being_dealloced
        .type           $__internal_2_$__cuda_sm10x_tcgen05_guardrail_trap_unallocated_columns_being_dealloced,@function
        .size           $__internal_2_$__cuda_sm10x_tcgen05_guardrail_trap_unallocated_columns_being_dealloced,(.L_x_31 - $__internal_2_$__cuda_sm10x_tcgen05_guardrail_trap_unallocated_columns_being_dealloced)
$__internal_2_$__cuda_sm10x_tcgen05_guardrail_trap_unallocated_columns_being_dealloced:
[----:B------:R-:W-:Y:S05]  /*b030*/  BPT.TRAP 0x1 ;  /* 0x000000040000795c */ /* 0x000fea0000300000 */
[----:B------:R-:W-:-:S04]  /*b040*/  IMAD.MOV.U32 R3, RZ, RZ, 0x0 ;  /* 0x00000000ff037424 */ /* 0x000fc800078e00ff */
[----:B------:R-:W-:Y:S05]  /*b050*/  RET.REL.NODEC R2 `(attn_fwd) ;  /* 0xffffff4c02e87950 */ /* 0x000fea0003c3ffff */
.L_x_28:
[----:B------:R-:W-:-:S00]  /*b060*/  BRA `(.L_x_28) ;  /* 0xfffffffc00fc7947 */ /* 0x000fc0000383ffff */
[----:B------:R-:W-:-:S00]  /*b070*/  NOP ;  /* 0x0000000000007918 */ /* 0x000fc00000000000 */
        /* <DEDUP_REMOVED lines=8> */
.L_x_31:


//--------------------- .nv.global.init           --------------------------
	.section	.nv.global.init,"aw",@progbits
.nv.global.init:
	.type		_$_str,@object
	.size		_$_str,(.L_3 - _$_str)
_$_str:
        /*0000*/ 	.byte	0x5f, 0x5f, 0x43, 0x55, 0x44, 0x41, 0x5f, 0x46, 0x54, 0x5a, 0x00
.L_3:


//--------------------- .nv.shared.attn_fwd       --------------------------
	.section	.nv.shared.attn_fwd,"aw",@nobits
	.sectionflags	@""
	.align	16
	.zero		1024


//--------------------- .nv.shared.reserved.0     --------------------------
	.section	.nv.shared.reserved.0,"aw",@nobits
	.align	8
	.weak		__nv_reservedSMEM_offset_0_alias
	.size		__nv_reservedSMEM_offset_0_alias, 0, 64
	.other		__nv_reservedSMEM_offset_0_alias,@"STO_CUDA_RESERVED_SHARED STV_DEFAULT"
__nv_reservedSMEM_offset_0_alias:
	.zero		0
.nv.shared.reserved.0:
	.zero		64
	.weak		__nv_reservedSMEM_allocation_phase
	.type		__nv_reservedSMEM_allocation_phase,@object
	.size		__nv_reservedSMEM_allocation_phase,(.L_0 - __nv_reservedSMEM_allocation_phase)
__nv_reservedSMEM_allocation_phase:
	.zero		1
.L_0:
	.zero		7
	.weak		__nv_reservedSMEM_devtool_atexit_pc
	.type		__nv_reservedSMEM_devtool_atexit_pc,@object
	.size		__nv_reservedSMEM_devtool_atexit_pc,(__nv_reservedSMEM_allocation_mask - __nv_reservedSMEM_devtool_atexit_pc)
__nv_reservedSMEM_devtool_atexit_pc:
	.zero		8
	.weak		__nv_reservedSMEM_allocation_mask
	.type		__nv_reservedSMEM_allocation_mask,@object
	.size		__nv_reservedSMEM_allocation_mask,(.L_2 - __nv_reservedSMEM_allocation_mask)
__nv_reservedSMEM_allocation_mask:
	.zero		4
.L_2:


//--------------------- .nv.constant0.attn_fwd    --------------------------
	.section	.nv.constant0.attn_fwd,"a",@progbits
	.sectionflags	@""
	.align	4
.nv.constant0.attn_fwd:
	.zero		1032


//--------------------- SYMBOLS --------------------------

	.type		.nv.reservedSmem.offset0,@object
	.size		.nv.reservedSmem.offset0,0x4
	.type		.nv.reservedSmem.cap,@object
	.size		.nv.reservedSmem.cap,0x4
